def attn_fwd(
    Q,
    K,
    V,
    Out,
    Lse,
    sm_scale,
    stride_qz,
    stride_qh,
    stride_qm,
    stride_qk,
    stride_kz,
    stride_kh,
    stride_kn,
    stride_kk,
    stride_vz,
    stride_vh,
    stride_vn,
    stride_vk,
    stride_oz,
    stride_oh,
    stride_om,
    stride_ok,
    seqlen_q,
    seqlen_k,
    BLOCK_M: tl.constexpr,
    BLOCK_N: tl.constexpr,
    HEAD_DIM: tl.constexpr,
    CAUSAL: tl.constexpr,
):
    start_m = tl.program_id(0)
    off_hz = tl.program_id(1)
    q_off = off_hz * stride_qh
    k_off = off_hz * stride_kh
    v_off = off_hz * stride_vh
    offs_m = start_m * BLOCK_M + tl.arange(0, BLOCK_M)
    offs_d = tl.arange(0, HEAD_DIM)
    offs_n = tl.arange(0, BLOCK_N)
    q_ptrs = Q + q_off + offs_m[:, None] * stride_qm + offs_d[None, :] * stride_qk
    k_ptrs = K + k_off + offs_d[:, None] * stride_kk + offs_n[None, :] * stride_kn
    v_ptrs = V + v_off + offs_n[:, None] * stride_vn + offs_d[None, :] * stride_vk
    m_i = tl.full([BLOCK_M], float("-inf"), dtype=tl.float32)
    l_i = tl.zeros([BLOCK_M], dtype=tl.float32) + 1.0
    acc = tl.zeros([BLOCK_M, HEAD_DIM], dtype=tl.float32)
    q = tl.load(q_ptrs)
    acc, l_i, m_i = _attn_fwd_inner(
        acc,
        l_i,
        m_i,
        q,
        k_ptrs,
        v_ptrs,
        sm_scale,
        stride_kn,
        stride_vn,
        start_m,
        seqlen_k,
        BLOCK_M,
        BLOCK_N,
        HEAD_DIM,
        CAUSAL,
    )
    acc = acc / l_i[:, None]
    lse = m_i + tl.math.log2(l_i) / 1.4426950408889634
    o_ptrs = (
        Out
        + off_hz * stride_oh
        + offs_m[:, None] * stride_om
        + offs_d[None, :] * stride_ok
    )
    tl.store(o_ptrs, acc.to(Out.dtype.element_ty))
    tl.store(Lse + off_hz * seqlen_q + offs_m, lse)

# config = {"BLOCK_M": 256, "BLOCK_N": 128, "HEAD_DIM": 64, "arch": "sm_100", "causal": false, "dtype": "bf16", "num_stages": 2, "num_warps": 16}
# arch = sm_100


// ===== COMPILED SASS (sm_100a) =====

	.target	sm_100a

	.elftype	@"ET_EXEC"


//--------------------- .note.nv.tkinfo           --------------------------
	.section	.note.nv.tkinfo,"",@"SHT_NOTE"
	.sectionflags	@"SHF_NOTE_NV_TKINFO"
	.tkinfo
        /*0018*/ 	.word	0x00000081
        /*0030*/ 	.string	""
        /*0030*/ 	.string	"ptxas-blackwell"
        /*0030*/ 	.string	"Cuda compilation tools, release 12.9, V12.9.86"
        /*0030*/ 	.string	"Build cuda_12.9.r12.9/compiler.36037853_0"
        /*0030*/ 	.string	"-v  -suppress-debug-info  -lineinfo  -arch sm_100a "



//--------------------- .note.nv.cuver            --------------------------
	.section	.note.nv.cuver,"",@"SHT_NOTE"
	.sectionflags	@"SHF_NOTE_NV_CUVER"
        /*0018*/ 	.short	0x0001
        /*001a*/ 	.short	0x0064
        /*001c*/ 	.short	0x0001
        /*001e*/ 	.short	0x0000
        /*0020*/ 	.short	0x0001
        /*0022*/ 	.short	0x0000


//--------------------- .nv.info                  --------------------------
	.section	.nv.info,"",@"SHT_CUDA_INFO"
	.align	4


	//----- nvinfo : EIATTR_REGCOUNT
	.align		4
        /*0000*/ 	.byte	0x04, 0x2f
        /*0002*/ 	.short	(.L_2 - .L_1)
	.align		4
.L_1:
        /*0004*/ 	.word	index@(attn_fwd)
        /*0008*/ 	.word	0x00000080


	//----- nvinfo : EIATTR_FRAME_SIZE
	.align		4
.L_2:
        /*000c*/ 	.byte	0x04, 0x11
        /*000e*/ 	.short	(.L_4 - .L_3)
	.align		4
.L_3:
        /*0010*/ 	.word	index@(attn_fwd)
        /*0014*/ 	.word	0x00000218


	//----- nvinfo : EIATTR_MIN_STACK_SIZE
	.align		4
.L_4:
        /*0018*/ 	.byte	0x04, 0x12
        /*001a*/ 	.short	(.L_6 - .L_5)
	.align		4
.L_5:
        /*001c*/ 	.word	index@(attn_fwd)
        /*0020*/ 	.word	0x00000218
.L_6:


//--------------------- .nv.info.attn_fwd         --------------------------
	.section	.nv.info.attn_fwd,"",@"SHT_CUDA_INFO"
	.sectionflags	@""
	.align	4


	//----- nvinfo : EIATTR_CUDA_API_VERSION
	.align		4
        /*0000*/ 	.byte	0x04, 0x37
        /*0002*/ 	.short	(.L_8 - .L_7)
.L_7:
        /*0004*/ 	.word	0x00000081


	//----- nvinfo : EIATTR_KPARAM_INFO
	.align		4
.L_8:
        /*0008*/ 	.byte	0x04, 0x17
        /*000a*/ 	.short	(.L_10 - .L_9)
.L_9:
        /*000c*/ 	.word	0x00000000
        /*0010*/ 	.short	0x0019
        /*0012*/ 	.short	0x0080
        /*0014*/ 	.byte	0x00, 0xf4, 0x21, 0x00


	//----- nvinfo : EIATTR_KPARAM_INFO
	.align		4
.L_10:
        /*0018*/ 	.byte	0x04, 0x17
        /*001a*/ 	.short	(.L_12 - .L_11)
.L_11:
        /*001c*/ 	.word	0x00000000
        /*0020*/ 	.short	0x0018
        /*0022*/ 	.short	0x0078
        /*0024*/ 	.byte	0x00, 0xf4, 0x21, 0x00


	//----- nvinfo : EIATTR_KPARAM_INFO
	.align		4
.L_12:
        /*0028*/ 	.byte	0x04, 0x17
        /*002a*/ 	.short	(.L_14 - .L_13)
.L_13:
        /*002c*/ 	.word	0x00000000
        /*0030*/ 	.short	0x0017
        /*0032*/ 	.short	0x0070
        /*0034*/ 	.byte	0x00, 0xf0, 0x11, 0x00


	//----- nvinfo : EIATTR_KPARAM_INFO
	.align		4
.L_14:
        /*0038*/ 	.byte	0x04, 0x17
        /*003a*/ 	.short	(.L_16 - .L_15)
.L_15:
        /*003c*/ 	.word	0x00000000
        /*0040*/ 	.short	0x0016
        /*0042*/ 	.short	0x006c
        /*0044*/ 	.byte	0x00, 0xf0, 0x11, 0x00


	//----- nvinfo : EIATTR_KPARAM_INFO
	.align		4
.L_16:
        /*0048*/ 	.byte	0x04, 0x17
        /*004a*/ 	.short	(.L_18 - .L_17)
.L_17:
        /*004c*/ 	.word	0x00000000
        /*0050*/ 	.short	0x0015
        /*0052*/ 	.short	0x0068
        /*0054*/ 	.byte	0x00, 0xf0, 0x11, 0x00


	//----- nvinfo : EIATTR_KPARAM_INFO
	.align		4
.L_18:
        /*0058*/ 	.byte	0x04, 0x17
        /*005a*/ 	.short	(.L_20 - .L_19)
.L_19:
        /*005c*/ 	.word	0x00000000
        /*0060*/ 	.short	0x0014
        /*0062*/ 	.short	0x0064
        /*0064*/ 	.byte	0x00, 0xf0, 0x11, 0x00


	//----- nvinfo : EIATTR_KPARAM_INFO
	.align		4
.L_20:
        /*0068*/ 	.byte	0x04, 0x17
        /*006a*/ 	.short	(.L_22 - .L_21)
.L_21:
        /*006c*/ 	.word	0x00000000
        /*0070*/ 	.short	0x0013
        /*0072*/ 	.short	0x0060
        /*0074*/ 	.byte	0x00, 0xf0, 0x11, 0x00


	//----- nvinfo : EIATTR_KPARAM_INFO
	.align		4
.L_22:
        /*0078*/ 	.byte	0x04, 0x17
        /*007a*/ 	.short	(.L_24 - .L_23)
.L_23:
        /*007c*/ 	.word	0x00000000
        /*0080*/ 	.short	0x0012
        /*0082*/ 	.short	0x005c
        /*0084*/ 	.byte	0x00, 0xf0, 0x11, 0x00


	//----- nvinfo : EIATTR_KPARAM_INFO
	.align		4
.L_24:
        /*0088*/ 	.byte	0x04, 0x17
        /*008a*/ 	.short	(.L_26 - .L_25)
.L_25:
        /*008c*/ 	.word	0x00000000
        /*0090*/ 	.short	0x0011
        /*0092*/ 	.short	0x0058
        /*0094*/ 	.byte	0x00, 0xf0, 0x11, 0x00


	//----- nvinfo : EIATTR_KPARAM_INFO
	.align		4
.L_26:
        /*0098*/ 	.byte	0x04, 0x17
        /*009a*/ 	.short	(.L_28 - .L_27)
.L_27:
        /*009c*/ 	.word	0x00000000
        /*00a0*/ 	.short	0x0010
        /*00a2*/ 	.short	0x0054
        /*00a4*/ 	.byte	0x00, 0xf0, 0x11, 0x00


	//----- nvinfo : EIATTR_KPARAM_INFO
	.align		4
.L_28:
        /*00a8*/ 	.byte	0x04, 0x17
        /*00aa*/ 	.short	(.L_30 - .L_29)
.L_29:
        /*00ac*/ 	.word	0x00000000
        /*00b0*/ 	.short	0x000f
        /*00b2*/ 	.short	0x0050
        /*00b4*/ 	.byte	0x00, 0xf0, 0x11, 0x00


	//----- nvinfo : EIATTR_KPARAM_INFO
	.align		4
.L_30:
        /*00b8*/ 	.byte	0x04, 0x17
        /*00ba*/ 	.short	(.L_32 - .L_31)
.L_31:
        /*00bc*/ 	.word	0x00000000
        /*00c0*/ 	.short	0x000e
        /*00c2*/ 	.short	0x004c
        /*00c4*/ 	.byte	0x00, 0xf0, 0x11, 0x00


	//----- nvinfo : EIATTR_KPARAM_INFO
	.align		4
.L_32:
        /*00c8*/ 	.byte	0x04, 0x17
        /*00ca*/ 	.short	(.L_34 - .L_33)
.L_33:
        /*00cc*/ 	.word	0x00000000
        /*00d0*/ 	.short	0x000d
        /*00d2*/ 	.short	0x0048
        /*00d4*/ 	.byte	0x00, 0xf0, 0x11, 0x00


	//----- nvinfo : EIATTR_KPARAM_INFO
	.align		4
.L_34:
        /*00d8*/ 	.byte	0x04, 0x17
        /*00da*/ 	.short	(.L_36 - .L_35)
.L_35:
        /*00dc*/ 	.word	0x00000000
        /*00e0*/ 	.short	0x000c
        /*00e2*/ 	.short	0x0044
        /*00e4*/ 	.byte	0x00, 0xf0, 0x11, 0x00


	//----- nvinfo : EIATTR_KPARAM_INFO
	.align		4
.L_36:
        /*00e8*/ 	.byte	0x04, 0x17
        /*00ea*/ 	.short	(.L_38 - .L_37)
.L_37:
        /*00ec*/ 	.word	0x00000000
        /*00f0*/ 	.short	0x000b
        /*00f2*/ 	.short	0x0040
        /*00f4*/ 	.byte	0x00, 0xf0, 0x11, 0x00


	//----- nvinfo : EIATTR_KPARAM_INFO
	.align		4
.L_38:
        /*00f8*/ 	.byte	0x04, 0x17
        /*00fa*/ 	.short	(.L_40 - .L_39)
.L_39:
        /*00fc*/ 	.word	0x00000000
        /*0100*/ 	.short	0x000a
        /*0102*/ 	.short	0x003c
        /*0104*/ 	.byte	0x00, 0xf0, 0x11, 0x00


	//----- nvinfo : EIATTR_KPARAM_INFO
	.align		4
.L_40:
        /*0108*/ 	.byte	0x04, 0x17
        /*010a*/ 	.short	(.L_42 - .L_41)
.L_41:
        /*010c*/ 	.word	0x00000000
        /*0110*/ 	.short	0x0009
        /*0112*/ 	.short	0x0038
        /*0114*/ 	.byte	0x00, 0xf0, 0x11, 0x00


	//----- nvinfo : EIATTR_KPARAM_INFO
	.align		4
.L_42:
        /*0118*/ 	.byte	0x04, 0x17
        /*011a*/ 	.short	(.L_44 - .L_43)
.L_43:
        /*011c*/ 	.word	0x00000000
        /*0120*/ 	.short	0x0008
        /*0122*/ 	.short	0x0034
        /*0124*/ 	.byte	0x00, 0xf0, 0x11, 0x00


	//----- nvinfo : EIATTR_KPARAM_INFO
	.align		4
.L_44:
        /*0128*/ 	.byte	0x04, 0x17
        /*012a*/ 	.short	(.L_46 - .L_45)
.L_45:
        /*012c*/ 	.word	0x00000000
        /*0130*/ 	.short	0x0007
        /*0132*/ 	.short	0x0030
        /*0134*/ 	.byte	0x00, 0xf0, 0x11, 0x00


	//----- nvinfo : EIATTR_KPARAM_INFO
	.align		4
.L_46:
        /*0138*/ 	.byte	0x04, 0x17
        /*013a*/ 	.short	(.L_48 - .L_47)
.L_47:
        /*013c*/ 	.word	0x00000000
        /*0140*/ 	.short	0x0006
        /*0142*/ 	.short	0x002c
        /*0144*/ 	.byte	0x00, 0xf0, 0x11, 0x00


	//----- nvinfo : EIATTR_KPARAM_INFO
	.align		4
.L_48:
        /*0148*/ 	.byte	0x04, 0x17
        /*014a*/ 	.short	(.L_50 - .L_49)
.L_49:
        /*014c*/ 	.word	0x00000000
        /*0150*/ 	.short	0x0005
        /*0152*/ 	.short	0x0028
        /*0154*/ 	.byte	0x00, 0xf0, 0x11, 0x00


	//----- nvinfo : EIATTR_KPARAM_INFO
	.align		4
.L_50:
        /*0158*/ 	.byte	0x04, 0x17
        /*015a*/ 	.short	(.L_52 - .L_51)
.L_51:
        /*015c*/ 	.word	0x00000000
        /*0160*/ 	.short	0x0004
        /*0162*/ 	.short	0x0020
        /*0164*/ 	.byte	0x00, 0xf4, 0x21, 0x00


	//----- nvinfo : EIATTR_KPARAM_INFO
	.align		4
.L_52:
        /*0168*/ 	.byte	0x04, 0x17
        /*016a*/ 	.short	(.L_54 - .L_53)
.L_53:
        /*016c*/ 	.word	0x00000000
        /*0170*/ 	.short	0x0003
        /*0172*/ 	.short	0x0018
        /*0174*/ 	.byte	0x00, 0xf4, 0x21, 0x00


	//----- nvinfo : EIATTR_KPARAM_INFO
	.align		4
.L_54:
        /*0178*/ 	.byte	0x04, 0x17
        /*017a*/ 	.short	(.L_56 - .L_55)
.L_55:
        /*017c*/ 	.word	0x00000000
        /*0180*/ 	.short	0x0002
        /*0182*/ 	.short	0x0010
        /*0184*/ 	.byte	0x00, 0xf4, 0x21, 0x00


	//----- nvinfo : EIATTR_KPARAM_INFO
	.align		4
.L_56:
        /*0188*/ 	.byte	0x04, 0x17
        /*018a*/ 	.short	(.L_58 - .L_57)
.L_57:
        /*018c*/ 	.word	0x00000000
        /*0190*/ 	.short	0x0001
        /*0192*/ 	.short	0x0008
        /*0194*/ 	.byte	0x00, 0xf4, 0x21, 0x00


	//----- nvinfo : EIATTR_KPARAM_INFO
	.align		4
.L_58:
        /*0198*/ 	.byte	0x04, 0x17
        /*019a*/ 	.short	(.L_60 - .L_59)
.L_59:
        /*019c*/ 	.word	0x00000000
        /*01a0*/ 	.short	0x0000
        /*01a2*/ 	.short	0x0000
        /*01a4*/ 	.byte	0x00, 0xf4, 0x21, 0x00


	//----- nvinfo : EIATTR_SPARSE_MMA_MASK
	.align		4
.L_60:
        /*01a8*/ 	.byte	0x03, 0x50
        /*01aa*/ 	.short	0x0000


	//----- nvinfo : EIATTR_MAXREG_COUNT
	.align		4
        /*01ac*/ 	.byte	0x03, 0x1b
        /*01ae*/ 	.short	0x0080


	//----- nvinfo : EIATTR_NUM_BARRIERS
	.align		4
        /*01b0*/ 	.byte	0x02, 0x4c
        /*01b2*/ 	.byte	0x01
	.zero		1


	//----- nvinfo : EIATTR_ANNOTATIONS
	.align		4
        /*01b4*/ 	.byte	0x04, 0x55
        /*01b6*/ 	.short	(.L_62 - .L_61)


	//   ....[0]....
.L_61:
        /*01b8*/ 	.word	0x00000001
        /*01bc*/ 	.byte	0xf0, 0x09, 0x00, 0x00, 0x01, 0x00, 0x00, 0x00, 0xc0, 0x0b, 0x00, 0x00, 0x01, 0x00, 0x00, 0x00
        /* <DEDUP_REMOVED lines=140> */
        /*0a8c*/ 	.byte	0x00, 0x58, 0x00, 0x00, 0x01, 0x00, 0x00, 0x00, 0x10, 0x58, 0x00, 0x00


	//----- nvinfo : EIATTR_COOP_GROUP_MASK_REGIDS
	.align		4
.L_62:
        /*0a98*/ 	.byte	0x04, 0x29
        /*0a9a*/ 	.short	(.L_64 - .L_63)


	//   ....[0]....
.L_63:
        /*0a9c*/ 	.word	0xffffffff


	//   ....[1]....
        /*0aa0*/ 	.word	0xffffffff


	//   ....[2]....
        /*0aa4*/ 	.word	0xffffffff


	//   ....[3]....
        /*0aa8*/ 	.word	0xffffffff


	//   ....[4]....
        /*0aac*/ 	.word	0xffffffff


	//   ....[5]....
        /*0ab0*/ 	.word	0xffffffff


	//   ....[6]....
        /*0ab4*/ 	.word	0xffffffff


	//   ....[7]....
        /*0ab8*/ 	.word	0xffffffff


	//----- nvinfo : EIATTR_COOP_GROUP_INSTR_OFFSETS
	.align		4
.L_64:
        /*0abc*/ 	.byte	0x04, 0x28
        /*0abe*/ 	.short	(.L_66 - .L_65)


	//   ....[0]....
.L_65:
        /*0ac0*/ 	.word	0x00003120


	//   ....[1]....
        /*0ac4*/ 	.word	0x000031d0


	//   ....[2]....
        /*0ac8*/ 	.word	0x00003360


	//   ....[3]....
        /*0acc*/ 	.word	0x000033a0


	//   ....[4]....
        /*0ad0*/ 	.word	0x00005290


	//   ....[5]....
        /*0ad4*/ 	.word	0x000052b0


	//   ....[6]....
        /*0ad8*/ 	.word	0x000053a0


	//   ....[7]....
        /*0adc*/ 	.word	0x000053c0


	//----- nvinfo : EIATTR_VRC_CTA_INIT_COUNT
	.align		4
.L_66:
        /*0ae0*/ 	.byte	0x02, 0x4a
	.zero		1
	.zero		1


	//----- nvinfo : EIATTR_EXIT_INSTR_OFFSETS
	.align		4
        /*0ae4*/ 	.byte	0x04, 0x1c
        /*0ae6*/ 	.short	(.L_68 - .L_67)


	//   ....[0]....
.L_67:
        /*0ae8*/ 	.word	0x00007190


	//   ....[1]....
        /*0aec*/ 	.word	0x000071c0


	//----- nvinfo : EIATTR_REQNTID
	.align		4
.L_68:
        /*0af0*/ 	.byte	0x04, 0x10
        /*0af2*/ 	.short	(.L_70 - .L_69)
.L_69:
        /*0af4*/ 	.word	0x00000200
        /*0af8*/ 	.word	0x00000001
        /*0afc*/ 	.word	0x00000001


	//----- nvinfo : EIATTR_CBANK_PARAM_SIZE
	.align		4
.L_70:
        /*0b00*/ 	.byte	0x03, 0x19
        /*0b02*/ 	.short	0x0088


	//----- nvinfo : EIATTR_PARAM_CBANK
	.align		4
        /*0b04*/ 	.byte	0x04, 0x0a
        /*0b06*/ 	.short	(.L_72 - .L_71)
	.align		4
.L_71:
        /*0b08*/ 	.word	index@(.nv.constant0.attn_fwd)
        /*0b0c*/ 	.short	0x0380
        /*0b0e*/ 	.short	0x0088


	//----- nvinfo : EIATTR_SW_WAR
	.align		4
.L_72:
        /*0b10*/ 	.byte	0x04, 0x36
        /*0b12*/ 	.short	(.L_74 - .L_73)
.L_73:
        /*0b14*/ 	.word	0x00000008
.L_74:


//--------------------- .nv.compat                --------------------------
	.section	.nv.compat,"",@"SHT_CUDA_COMPAT_INFO"
	.align	4
        /*0000*/ 	.byte	0x02, 0x02, 0x01, 0x00, 0x02, 0x05, 0x05, 0x00, 0x02, 0x03, 0x00, 0x00, 0x02, 0x06, 0x01, 0x00


//--------------------- .nv.callgraph             --------------------------
	.section	.nv.callgraph,"",@"SHT_CUDA_CALLGRAPH"
	.align	4
	.sectionentsize	8
	.align		4
        /*0000*/ 	.word	0x00000000
	.align		4
        /*0004*/ 	.word	0xffffffff
	.align		4
        /*0008*/ 	.word	0x00000000
	.align		4
        /*000c*/ 	.word	0xfffffffe
	.align		4
        /*0010*/ 	.word	0x00000000
	.align		4
        /*0014*/ 	.word	0xfffffffd
	.align		4
        /*0018*/ 	.word	0x00000000
	.align		4
        /*001c*/ 	.word	0xfffffffc


//--------------------- .nv.constant4             --------------------------
	.section	.nv.constant4,"a",@progbits
	.align	8
	.align		8
.nv.constant4:
        /*0000*/ 	.dword	_$_str


//--------------------- .text.attn_fwd            --------------------------
	.section	.text.attn_fwd,"ax",@progbits
	.align	128
        .global         attn_fwd
        .type           attn_fwd,@function
        .size           attn_fwd,(.L_x_3 - attn_fwd)
        .other          attn_fwd,@"STO_CUDA_ENTRY STV_DEFAULT"
attn_fwd:
.text.attn_fwd:
[----:B------:R-:W0:Y:S01]  /*0000*/  LDC R1, c[0x0][0x37c] ;  /* 0x0000df00ff017b82 */ /* 0x000e220000000800 */
[----:B------:R-:W1:Y:S07]  /*0010*/  S2R R3, SR_TID.X ;  /* 0x0000000000037919 */ /* 0x000e6e0000002100 */
[----:B------:R-:W2:Y:S01]  /*0020*/  S2UR UR7, SR_CTAID.Y ;  /* 0x00000000000779c3 */ /* 0x000ea20000002600 */
[----:B------:R-:W2:Y:S01]  /*0030*/  LDCU.64 UR4, c[0x0][0x3b0] ;  /* 0x00007600ff0477ac */ /* 0x000ea20008000a00 */
[----:B0-----:R-:W-:Y:S01]  /*0040*/  IADD3 R1, PT, PT, R1, -0x218, RZ ;  /* 0xfffffde801017810 */ /* 0x001fe20007ffe0ff */
[----:B------:R-:W0:Y:S01]  /*0050*/  S2R R5, SR_CTAID.X ;  /* 0x0000000000057919 */ /* 0x000e220000002500 */
[----:B------:R-:W3:Y:S04]  /*0060*/  LDCU.64 UR8, c[0x0][0x358] ;  /* 0x00006b00ff0877ac */ /* 0x000ee80008000a00 */
[----:B------:R-:W4:Y:S08]  /*0070*/  LDC R9, c[0x0][0x3b8] ;  /* 0x0000ee00ff097b82 */ /* 0x000f300000000800 */
[----:B------:R-:W5:Y:S01]  /*0080*/  LDC.64 R10, c[0x0][0x380] ;  /* 0x0000e000ff0a7b82 */ /* 0x000f620000000a00 */
[----:B--2---:R-:W-:-:S04]  /*0090*/  UIMAD UR4, UR7, UR4, URZ ;  /* 0x00000004070472a4 */ /* 0x004fc8000f8e02ff */
[----:B------:R-:W-:Y:S01]  /*00a0*/  USHF.L.U32 UR6, UR4, 0x1, URZ ;  /* 0x0000000104067899 */ /* 0x000fe200080006ff */
[----:B-1----:R-:W-:Y:S02]  /*00b0*/  LOP3.LUT R0, R3, 0xff, RZ, 0xc0, !PT ;  /* 0x000000ff03007812 */ /* 0x002fe400078ec0ff */
[----:B------:R-:W-:Y:S02]  /*00c0*/  SHF.R.U32.HI R4, RZ, 0x8, R3 ;  /* 0x00000008ff047819 */ /* 0x000fe40000011603 */
[----:B0-----:R-:W-:Y:S02]  /*00d0*/  LEA R2, R5, R0, 0x8 ;  /* 0x0000000005027211 */ /* 0x001fe400078e40ff */
[----:B------:R-:W-:-:S03]  /*00e0*/  SGXT.U32 R4, R4, 0x1 ;  /* 0x000000010404781a */ /* 0x000fc60000000000 */
[----:B------:R-:W-:Y:S01]  /*00f0*/  IMAD R2, R2, UR5, RZ ;  /* 0x0000000502027c24 */ /* 0x000fe2000f8e02ff */
[----:B------:R-:W-:Y:S01]  /*0100*/  UIMAD.WIDE UR4, UR4, 0x2, URZ ;  /* 0x00000002040478a5 */ /* 0x000fe2000f8e02ff */
[----:B----4-:R-:W-:-:S03]  /*0110*/  IMAD R7, R4, R9, RZ ;  /* 0x0000000904077224 */ /* 0x010fc600078e02ff */
[C---:B------:R-:W-:Y:S01]  /*0120*/  SHF.L.U32 R5, R2.reuse, 0x1, RZ ;  /* 0x0000000102057819 */ /* 0x040fe200000006ff */
[----:B------:R-:W-:-:S03]  /*0130*/  IMAD.HI R2, R2, 0x2, RZ ;  /* 0x0000000202027827 */ /* 0x000fc600078e02ff */
[----:B-----5:R-:W-:Y:S02]  /*0140*/  IADD3 R4, P0, P1, R5, UR6, R10 ;  /* 0x0000000605047c10 */ /* 0x020fe4000f91e00a */
[----:B------:R-:W-:Y:S02]  /*0150*/  LEA R5, R9, R7, 0x1 ;  /* 0x0000000709057211 */ /* 0x000fe400078e08ff */
[----:B------:R-:W-:Y:S01]  /*0160*/  IADD3.X R2, PT, PT, R2, UR5, R11, P0, P1 ;  /* 0x0000000502027c10 */ /* 0x000fe200087e240b */
[----:B------:R-:W0:Y:S01]  /*0170*/  S2UR UR6, SR_CgaCtaId ;  /* 0x00000000000679c3 */ /* 0x000e220000008800 */
[-C--:B------:R-:W-:Y:S01]  /*0180*/  LEA R10, P0, R7, R4.reuse, 0x1 ;  /* 0x00000004070a7211 */ /* 0x080fe200078008ff */
[----:B------:R-:W-:Y:S01]  /*0190*/  IMAD R15, R9, 0x2, R5 ;  /* 0x00000002090f7824 */ /* 0x000fe200078e0205 */
[----:B------:R-:W-:Y:S01]  /*01a0*/  LEA R12, P1, R5, R4, 0x1 ;  /* 0x00000004050c7211 */ /* 0x000fe200078208ff */
[----:B------:R-:W-:Y:S01]  /*01b0*/  UMOV UR4, 0x400 ;  /* 0x0000040000047882 */ /* 0x000fe20000000000 */
[----:B------:R-:W-:Y:S01]  /*01c0*/  LEA.HI.X.SX32 R11, R7, R2, 0x1, P0 ;  /* 0x00000002070b7211 */ /* 0x000fe200000f0eff */
[----:B------:R-:W1:Y:S01]  /*01d0*/  LDCU UR5, c[0x0][0x3f0] ;  /* 0x00007e00ff0577ac */ /* 0x000e620008000800 */
[----:B------:R-:W-:-:S02]  /*01e0*/  LEA R7, R9, R15, 0x1 ;  /* 0x0000000f09077211 */ /* 0x000fc400078e08ff */
[----:B------:R-:W-:Y:S02]  /*01f0*/  LEA.HI.X.SX32 R13, R5, R2, 0x1, P1 ;  /* 0x00000002050d7211 */ /* 0x000fe400008f0eff */
[----:B------:R-:W-:Y:S01]  /*0200*/  LEA R19, R9, R7, 0x1 ;  /* 0x0000000709137211 */ /* 0x000fe200078e08ff */
[----:B---3--:R2:W3:Y:S01]  /*0210*/  LDG.E.U16 R5, desc[UR8][R10.64] ;  /* 0x000000080a057981 */ /* 0x0084e2000c1e1500 */
[----:B------:R-:W-:Y:S02]  /*0220*/  LEA R14, P0, R15, R4, 0x1 ;  /* 0x000000040f0e7211 */ /* 0x000fe400078008ff */
[C---:B------:R-:W-:Y:S01]  /*0230*/  LEA R21, R9.reuse, R19, 0x1 ;  /* 0x0000001309157211 */ /* 0x040fe200078e08ff */
[----:B------:R4:W5:Y:S03]  /*0240*/  LDG.E.U16 R6, desc[UR8][R12.64] ;  /* 0x000000080c067981 */ /* 0x000966000c1e1500 */
[----:B--2---:R-:W-:-:S02]  /*0250*/  LEA R11, R9, R21, 0x1 ;  /* 0x00000015090b7211 */ /* 0x004fc400078e08ff */
[----:B------:R-:W-:-:S03]  /*0260*/  LEA.HI.X.SX32 R15, R15, R2, 0x1, P0 ;  /* 0x000000020f0f7211 */ /* 0x000fc600000f0eff */
[----:B----4-:R-:W-:Y:S01]  /*0270*/  IMAD R13, R9, 0x2, R11 ;  /* 0x00000002090d7824 */ /* 0x010fe200078e020b */
[-C--:B------:R-:W-:Y:S02]  /*0280*/  LEA R16, P0, R7, R4.reuse, 0x1 ;  /* 0x0000000407107211 */ /* 0x080fe400078008ff */
[----:B------:R-:W-:Y:S02]  /*0290*/  LEA R18, P1, R19, R4, 0x1 ;  /* 0x0000000413127211 */ /* 0x000fe400078208ff */
[----:B------:R-:W-:Y:S02]  /*02a0*/  LEA R23, R9, R13, 0x1 ;  /* 0x0000000d09177211 */ /* 0x000fe400078e08ff */
[-C--:B------:R-:W-:Y:S02]  /*02b0*/  LEA.HI.X.SX32 R17, R7, R2.reuse, 0x1, P0 ;  /* 0x0000000207117211 */ /* 0x080fe400000f0eff */
[----:B------:R-:W-:Y:S01]  /*02c0*/  LEA.HI.X.SX32 R19, R19, R2, 0x1, P1 ;  /* 0x0000000213137211 */ /* 0x000fe200008f0eff */
[----:B------:R2:W4:Y:S01]  /*02d0*/  LDG.E.U16 R7, desc[UR8][R14.64] ;  /* 0x000000080e077981 */ /* 0x000522000c1e1500 */
[----:B------:R-:W-:-:S02]  /*02e0*/  LEA R20, P0, R21, R4, 0x1 ;  /* 0x0000000415147211 */ /* 0x000fc400078008ff */
[----:B------:R-:W-:Y:S01]  /*02f0*/  LEA R25, R9, R23, 0x1 ;  /* 0x0000001709197211 */ /* 0x000fe200078e08ff */
[----:B------:R0:W4:Y:S01]  /*0300*/  LDG.E.U16 R24, desc[UR8][R18.64] ;  /* 0x0000000812187981 */ /* 0x000122000c1e1500 */
[----:B------:R-:W-:Y:S02]  /*0310*/  LEA.HI.X.SX32 R21, R21, R2, 0x1, P0 ;  /* 0x0000000215157211 */ /* 0x000fe400000f0eff */
[-C--:B------:R-:W-:Y:S01]  /*0320*/  LEA R10, P0, R11, R4.reuse, 0x1 ;  /* 0x000000040b0a7211 */ /* 0x080fe200078008ff */
[----:B------:R-:W5:Y:S01]  /*0330*/  LDG.E.U16 R8, desc[UR8][R16.64] ;  /* 0x0000000810087981 */ /* 0x000f62000c1e1500 */
[----:B--2---:R-:W-:Y:S02]  /*0340*/  LEA R14, P1, R23, R4, 0x1 ;  /* 0x00000004170e7211 */ /* 0x004fe400078208ff */
[----:B0-----:R-:W-:Y:S01]  /*0350*/  LEA R19, R9, R25, 0x1 ;  /* 0x0000001909137211 */ /* 0x001fe200078e08ff */
[----:B------:R0:W2:Y:S01]  /*0360*/  LDG.E.U16 R26, desc[UR8][R20.64] ;  /* 0x00000008141a7981 */ /* 0x0000a2000c1e1500 */
[----:B------:R-:W-:-:S02]  /*0370*/  LEA.HI.X.SX32 R11, R11, R2, 0x1, P0 ;  /* 0x000000020b0b7211 */ /* 0x000fc400000f0eff */
[----:B------:R-:W-:Y:S02]  /*0380*/  LEA R12, P0, R13, R4, 0x1 ;  /* 0x000000040d0c7211 */ /* 0x000fe400078008ff */
[----:B------:R-:W-:Y:S01]  /*0390*/  LEA.HI.X.SX32 R15, R23, R2, 0x1, P1 ;  /* 0x00000002170f7211 */ /* 0x000fe200008f0eff */
[----:B------:R-:W2:Y:S01]  /*03a0*/  LDG.E.U16 R28, desc[UR8][R10.64] ;  /* 0x000000080a1c7981 */ /* 0x000ea2000c1e1500 */
[----:B0-----:R-:W-:-:S03]  /*03b0*/  LEA R21, R9, R19, 0x1 ;  /* 0x0000001309157211 */ /* 0x001fc600078e08ff */
[----:B------:R0:W2:Y:S01]  /*03c0*/  LDG.E.U16 R32, desc[UR8][R14.64] ;  /* 0x000000080e207981 */ /* 0x0000a2000c1e1500 */
[----:B------:R-:W-:Y:S02]  /*03d0*/  LEA.HI.X.SX32 R13, R13, R2, 0x1, P0 ;  /* 0x000000020d0d7211 */ /* 0x000fe400000f0eff */
[----:B------:R-:W-:Y:S01]  /*03e0*/  LEA R16, P0, R25, R4, 0x1 ;  /* 0x0000000419107211 */ /* 0x000fe200078008ff */
[----:B------:R-:W-:Y:S02]  /*03f0*/  IMAD R23, R9, 0x2, R21 ;  /* 0x0000000209177824 */ /* 0x000fe400078e0215 */
[----:B------:R-:W5:Y:S01]  /*0400*/  LDG.E.U16 R30, desc[UR8][R12.64] ;  /* 0x000000080c1e7981 */ /* 0x000f62000c1e1500 */
[----:B------:R-:W-:Y:S02]  /*0410*/  LEA.HI.X.SX32 R17, R25, R2, 0x1, P0 ;  /* 0x0000000219117211 */ /* 0x000fe400000f0eff */
[----:B------:R-:W-:Y:S02]  /*0420*/  LEA R25, R9, R23, 0x1 ;  /* 0x0000001709197211 */ /* 0x000fe400078e08ff */
[----:B------:R-:W-:Y:S01]  /*0430*/  LEA R18, P0, R19, R4, 0x1 ;  /* 0x0000000413127211 */ /* 0x000fe200078008ff */
[----:B------:R1:W5:Y:S01]  /*0440*/  LDG.E.U16 R33, desc[UR8][R16.64] ;  /* 0x0000000810217981 */ /* 0x000362000c1e1500 */
[----:B0-----:R-:W-:-:S02]  /*0450*/  LEA R15, R9, R25, 0x1 ;  /* 0x00000019090f7211 */ /* 0x001fc400078e08ff */
[----:B------:R-:W-:Y:S02]  /*0460*/  LEA.HI.X.SX32 R19, R19, R2, 0x1, P0 ;  /* 0x0000000213137211 */ /* 0x000fe400000f0eff */
[-C--:B------:R-:W-:Y:S02]  /*0470*/  LEA R10, P0, R21, R4.reuse, 0x1 ;  /* 0x00000004150a7211 */ /* 0x080fe400078008ff */
[----:B------:R-:W-:Y:S01]  /*0480*/  LEA R20, P1, R23, R4, 0x1 ;  /* 0x0000000417147211 */ /* 0x000fe200078208ff */
[----:B------:R0:W5:Y:S01]  /*0490*/  LDG.E.U16 R34, desc[UR8][R18.64] ;  /* 0x0000000812227981 */ /* 0x000162000c1e1500 */
[----:B-1----:R-:W-:Y:S02]  /*04a0*/  LEA R17, R9, R15, 0x1 ;  /* 0x0000000f09117211 */ /* 0x002fe400078e08ff */
[-C--:B------:R-:W-:Y:S02]  /*04b0*/  LEA.HI.X.SX32 R11, R21, R2.reuse, 0x1, P0 ;  /* 0x00000002150b7211 */ /* 0x080fe400000f0eff */
[----:B------:R-:W-:-:S02]  /*04c0*/  LEA.HI.X.SX32 R21, R23, R2, 0x1, P1 ;  /* 0x0000000217157211 */ /* 0x000fc400008f0eff */
[----:B------:R-:W-:Y:S01]  /*04d0*/  LEA R12, P0, R25, R4, 0x1 ;  /* 0x00000004190c7211 */ /* 0x000fe200078008ff */
[----:B------:R-:W5:Y:S01]  /*04e0*/  LDG.E.U16 R35, desc[UR8][R10.64] ;  /* 0x000000080a237981 */ /* 0x000f62000c1e1500 */
[----:B------:R-:W-:Y:S02]  /*04f0*/  LEA R23, R9, R17, 0x1 ;  /* 0x0000001109177211 */ /* 0x000fe400078e08ff */
[----:B------:R-:W-:Y:S01]  /*0500*/  LEA.HI.X.SX32 R13, R25, R2, 0x1, P0 ;  /* 0x00000002190d7211 */ /* 0x000fe200000f0eff */
[----:B------:R1:W5:Y:S02]  /*0510*/  LDG.E.U16 R36, desc[UR8][R20.64] ;  /* 0x0000000814247981 */ /* 0x000364000c1e1500 */
[----:B------:R-:W-:Y:S01]  /*0520*/  IMAD R25, R9, 0x2, R23 ;  /* 0x0000000209197824 */ /* 0x000fe200078e0217 */
[----:B------:R-:W-:Y:S01]  /*0530*/  LEA R14, P0, R15, R4, 0x1 ;  /* 0x000000040f0e7211 */ /* 0x000fe200078008ff */
[----:B------:R0:W5:Y:S03]  /*0540*/  LDG.E.U16 R37, desc[UR8][R12.64] ;  /* 0x000000080c257981 */ /* 0x000166000c1e1500 */
[----:B------:R-:W-:-:S02]  /*0550*/  LEA R27, R9, R25, 0x1 ;  /* 0x00000019091b7211 */ /* 0x000fc400078e08ff */
[----:B------:R-:W-:Y:S02]  /*0560*/  LEA.HI.X.SX32 R15, R15, R2, 0x1, P0 ;  /* 0x000000020f0f7211 */ /* 0x000fe400000f0eff */
[----:B------:R-:W-:Y:S02]  /*0570*/  LEA R29, R9, R27, 0x1 ;  /* 0x0000001b091d7211 */ /* 0x000fe400078e08ff */
[-C--:B------:R-:W-:Y:S01]  /*0580*/  LEA R16, P0, R17, R4.reuse, 0x1 ;  /* 0x0000000411107211 */ /* 0x080fe200078008ff */
[----:B------:R1:W5:Y:S01]  /*0590*/  LDG.E.U16 R38, desc[UR8][R14.64] ;  /* 0x000000080e267981 */ /* 0x000362000c1e1500 */
[----:B0-----:R-:W-:Y:S02]  /*05a0*/  LEA R18, P1, R23, R4, 0x1 ;  /* 0x0000000417127211 */ /* 0x001fe400078208ff */
[----:B-1----:R-:W-:Y:S02]  /*05b0*/  LEA R21, R9, R29, 0x1 ;  /* 0x0000001d09157211 */ /* 0x002fe400078e08ff */
[----:B------:R-:W-:-:S02]  /*05c0*/  LEA.HI.X.SX32 R17, R17, R2, 0x1, P0 ;  /* 0x0000000211117211 */ /* 0x000fc400000f0eff */
[----:B------:R-:W-:Y:S02]  /*05d0*/  LEA.HI.X.SX32 R19, R23, R2, 0x1, P1 ;  /* 0x0000000217137211 */ /* 0x000fe400008f0eff */
[----:B------:R-:W-:Y:S01]  /*05e0*/  LEA R10, P0, R25, R4, 0x1 ;  /* 0x00000004190a7211 */ /* 0x000fe200078008ff */
[----:B------:R-:W5:Y:S01]  /*05f0*/  LDG.E.U16 R39, desc[UR8][R16.64] ;  /* 0x0000000810277981 */ /* 0x000f62000c1e1500 */
[----:B------:R-:W-:Y:S02]  /*0600*/  LEA R23, R9, R21, 0x1 ;  /* 0x0000001509177211 */ /* 0x000fe400078e08ff */
[----:B------:R-:W-:Y:S01]  /*0610*/  LEA.HI.X.SX32 R11, R25, R2, 0x1, P0 ;  /* 0x00000002190b7211 */ /* 0x000fe200000f0eff */
[----:B------:R0:W5:Y:S01]  /*0620*/  LDG.E.U16 R40, desc[UR8][R18.64] ;  /* 0x0000000812287981 */ /* 0x000162000c1e1500 */
[-C--:B------:R-:W-:Y:S01]  /*0630*/  LEA R12, P0, R27, R4.reuse, 0x1 ;  /* 0x000000041b0c7211 */ /* 0x080fe200078008ff */
[----:B------:R-:W-:Y:S01]  /*0640*/  IMAD R25, R9, 0x2, R23 ;  /* 0x0000000209197824 */ /* 0x000fe200078e0217 */
[----:B------:R-:W-:Y:S01]  /*0650*/  LEA R20, P1, R21, R4, 0x1 ;  /* 0x0000000415147211 */ /* 0x000fe200078208ff */
[----:B------:R1:W5:Y:S01]  /*0660*/  LDG.E.U16 R41, desc[UR8][R10.64] ;  /* 0x000000080a297981 */ /* 0x000362000c1e1500 */
[----:B------:R-:W-:-:S02]  /*0670*/  LEA.HI.X.SX32 R13, R27, R2, 0x1, P0 ;  /* 0x000000021b0d7211 */ /* 0x000fc400000f0eff */
[----:B------:R-:W-:Y:S02]  /*0680*/  LEA R27, R9, R25, 0x1 ;  /* 0x00000019091b7211 */ /* 0x000fe400078e08ff */
[----:B------:R-:W-:Y:S01]  /*0690*/  LEA R14, P0, R23, R4, 0x1 ;  /* 0x00000004170e7211 */ /* 0x000fe200078008ff */
[----:B------:R1:W5:Y:S01]  /*06a0*/  LDG.E.U16 R42, desc[UR8][R12.64] ;  /* 0x000000080c2a7981 */ /* 0x000362000c1e1500 */
[----:B0-----:R-:W-:Y:S02]  /*06b0*/  LEA R19, R9, R27, 0x1 ;  /* 0x0000001b09137211 */ /* 0x001fe400078e08ff */
[----:B------:R-:W-:Y:S02]  /*06c0*/  LEA.HI.X.SX32 R15, R23, R2, 0x1, P0 ;  /* 0x00000002170f7211 */ /* 0x000fe400000f0eff */
[----:B------:R-:W-:Y:S02]  /*06d0*/  LEA R23, R9, R19, 0x1 ;  /* 0x0000001309177211 */ /* 0x000fe400078e08ff */
[----:B------:R-:W-:Y:S01]  /*06e0*/  LEA R16, P0, R25, R4, 0x1 ;  /* 0x0000000419107211 */ /* 0x000fe200078008ff */
[----:B------:R-:W5:Y:S01]  /*06f0*/  LDG.E.U16 R44, desc[UR8][R14.64] ;  /* 0x000000080e2c7981 */ /* 0x000f62000c1e1500 */
[----:B-1----:R-:W-:-:S02]  /*0700*/  LEA R11, R9, R23, 0x1 ;  /* 0x00000017090b7211 */ /* 0x002fc400078e08ff */
[-C--:B------:R-:W-:Y:S02]  /*0710*/  LEA.HI.X.SX32 R21, R21, R2.reuse, 0x1, P1 ;  /* 0x0000000215157211 */ /* 0x080fe400008f0eff */
[----:B------:R-:W-:Y:S01]  /*0720*/  LEA.HI.X.SX32 R17, R25, R2, 0x1, P0 ;  /* 0x0000000219117211 */ /* 0x000fe200000f0eff */
[----:B------:R-:W-:Y:S01]  /*0730*/  IMAD R25, R9, 0x2, R11 ;  /* 0x0000000209197824 */ /* 0x000fe200078e020b */
[-C--:B------:R-:W-:Y:S01]  /*0740*/  LEA R18, P1, R19, R4.reuse, 0x1 ;  /* 0x0000000413127211 */ /* 0x080fe200078208ff */
[----:B------:R0:W5:Y:S01]  /*0750*/  LDG.E.U16 R43, desc[UR8][R20.64] ;  /* 0x00000008142b7981 */ /* 0x000162000c1e1500 */
[----:B------:R-:W-:Y:S02]  /*0760*/  LEA R12, P0, R23, R4, 0x1 ;  /* 0x00000004170c7211 */ /* 0x000fe400078008ff */
[-C--:B------:R-:W-:Y:S01]  /*0770*/  LEA.HI.X.SX32 R19, R19, R2.reuse, 0x1, P1 ;  /* 0x0000000213137211 */ /* 0x080fe200008f0eff */
[----:B------:R1:W5:Y:S01]  /*0780*/  LDG.E.U16 R45, desc[UR8][R16.64] ;  /* 0x00000008102d7981 */ /* 0x000362000c1e1500 */
[----:B------:R-:W-:-:S03]  /*0790*/  LEA.HI.X.SX32 R13, R23, R2, 0x1, P0 ;  /* 0x00000002170d7211 */ /* 0x000fc600000f0eff */
[----:B------:R1:W5:Y:S01]  /*07a0*/  LDG.E.U16 R46, desc[UR8][R18.64] ;  /* 0x00000008122e7981 */ /* 0x000362000c1e1500 */
[----:B0-----:R-:W-:Y:S02]  /*07b0*/  LEA R21, R9, R25, 0x1 ;  /* 0x0000001909157211 */ /* 0x001fe400078e08ff */
[-C--:B------:R-:W-:Y:S01]  /*07c0*/  LEA R20, P0, R11, R4.reuse, 0x1 ;  /* 0x000000040b147211 */ /* 0x080fe200078008ff */
[----:B------:R0:W5:Y:S01]  /*07d0*/  LDG.E.U16 R47, desc[UR8][R12.64] ;  /* 0x000000080c2f7981 */ /* 0x000162000c1e1500 */
[----:B------:R-:W-:Y:S02]  /*07e0*/  LEA R22, P1, R21, R4, 0x1 ;  /* 0x0000000415167211 */ /* 0x000fe400078208ff */
[----:B------:R-:W-:Y:S02]  /*07f0*/  LEA R31, R9, R21, 0x1 ;  /* 0x00000015091f7211 */ /* 0x000fe400078e08ff */
[-C--:B------:R-:W-:Y:S02]  /*0800*/  LEA.HI.X.SX32 R23, R21, R2.reuse, 0x1, P1 ;  /* 0x0000000215177211 */ /* 0x080fe400008f0eff */
[----:B------:R-:W-:-:S02]  /*0810*/  LEA.HI.X.SX32 R21, R11, R2, 0x1, P0 ;  /* 0x000000020b157211 */ /* 0x000fc400000f0eff */
[----:B------:R-:W-:Y:S01]  /*0820*/  LEA R11, R9, R31, 0x1 ;  /* 0x0000001f090b7211 */ /* 0x000fe200078e08ff */
[----:B------:R0:W5:Y:S01]  /*0830*/  LDG.E.U16 R48, desc[UR8][R22.64] ;  /* 0x0000000816307981 */ /* 0x000162000c1e1500 */
[-C--:B-1----:R-:W-:Y:S02]  /*0840*/  LEA R16, P0, R31, R4.reuse, 0x1 ;  /* 0x000000041f107211 */ /* 0x082fe400078008ff */
[----:B------:R-:W-:Y:S01]  /*0850*/  LEA R18, P1, R11, R4, 0x1 ;  /* 0x000000040b127211 */ /* 0x000fe200078208ff */
[----:B------:R-:W5:Y:S01]  /*0860*/  LDG.E.U16 R20, desc[UR8][R20.64] ;  /* 0x0000000814147981 */ /* 0x000f62000c1e1500 */
[-C--:B------:R-:W-:Y:S02]  /*0870*/  LEA.HI.X.SX32 R17, R31, R2.reuse, 0x1, P0 ;  /* 0x000000021f117211 */ /* 0x080fe400000f0eff */
[----:B------:R-:W-:-:S03]  /*0880*/  LEA.HI.X.SX32 R19, R11, R2, 0x1, P1 ;  /* 0x000000020b137211 */ /* 0x000fc600008f0eff */
[----:B------:R-:W5:Y:S04]  /*0890*/  LDG.E.U16 R16, desc[UR8][R16.64] ;  /* 0x0000000810107981 */ /* 0x000f68000c1e1500 */
[----:B------:R-:W5:Y:S01]  /*08a0*/  LDG.E.U16 R18, desc[UR8][R18.64] ;  /* 0x0000000812127981 */ /* 0x000f62000c1e1500 */
[----:B------:R-:W-:Y:S02]  /*08b0*/  LEA R10, P0, R29, R4, 0x1 ;  /* 0x000000041d0a7211 */ /* 0x000fe400078008ff */
[----:B------:R-:W-:Y:S02]  /*08c0*/  LEA R9, R9, R11, 0x1 ;  /* 0x0000000b09097211 */ /* 0x000fe400078e08ff */
[----:B------:R-:W-:Y:S02]  /*08d0*/  LEA.HI.X.SX32 R11, R29, R2, 0x1, P0 ;  /* 0x000000021d0b7211 */ /* 0x000fe400000f0eff */
[----:B0-----:R-:W-:-:S02]  /*08e0*/  LEA R12, P0, R27, R4, 0x1 ;  /* 0x000000041b0c7211 */ /* 0x001fc400078008ff */
[----:B------:R-:W-:Y:S01]  /*08f0*/  LEA R14, P1, R25, R4, 0x1 ;  /* 0x00000004190e7211 */ /* 0x000fe200078208ff */
[----:B------:R-:W5:Y:S01]  /*0900*/  LDG.E.U16 R10, desc[UR8][R10.64] ;  /* 0x000000080a0a7981 */ /* 0x000f62000c1e1500 */
[----:B------:R-:W-:Y:S02]  /*0910*/  LEA.HI.X.SX32 R13, R27, R2, 0x1, P0 ;  /* 0x000000021b0d7211 */ /* 0x000fe400000f0eff */
[----:B------:R-:W-:Y:S02]  /*0920*/  LEA R22, P0, R9, R4, 0x1 ;  /* 0x0000000409167211 */ /* 0x000fe400078008ff */
[-C--:B------:R-:W-:Y:S01]  /*0930*/  LEA.HI.X.SX32 R15, R25, R2.reuse, 0x1, P1 ;  /* 0x00000002190f7211 */ /* 0x080fe200008f0eff */
[----:B------:R-:W5:Y:S01]  /*0940*/  LDG.E.U16 R12, desc[UR8][R12.64] ;  /* 0x000000080c0c7981 */ /* 0x000f62000c1e1500 */
[----:B------:R-:W-:-:S03]  /*0950*/  LEA.HI.X.SX32 R23, R9, R2, 0x1, P0 ;  /* 0x0000000209177211 */ /* 0x000fc600000f0eff */
[----:B------:R-:W5:Y:S04]  /*0960*/  LDG.E.U16 R14, desc[UR8][R14.64] ;  /* 0x000000080e0e7981 */ /* 0x000f68000c1e1500 */
[----:B------:R-:W5:Y:S01]  /*0970*/  LDG.E.U16 R22, desc[UR8][R22.64] ;  /* 0x0000000816167981 */ /* 0x000f62000c1e1500 */
[----:B------:R-:W-:Y:S01]  /*0980*/  SHF.R.S32.HI R2, RZ, 0x8, R3 ;  /* 0x00000008ff027819 */ /* 0x000fe20000011403 */
[----:B------:R-:W-:Y:S01]  /*0990*/  IMAD.SHL.U32 R9, R0, 0x2, RZ ;  /* 0x0000000200097824 */ /* 0x000fe200078e00ff */
[----:B------:R-:W-:Y:S02]  /*09a0*/  ULEA UR6, UR6, UR4, 0x18 ;  /* 0x0000000406067291 */ /* 0x000fe4000f8ec0ff */
[----:B------:R-:W-:-:S04]  /*09b0*/  SGXT R0, R2, 0x1 ;  /* 0x000000010200781a */ /* 0x000fc80000000200 */
[----:B------:R-:W-:-:S04]  /*09c0*/  LOP3.LUT R9, R9, 0x210, R0, 0x78, !PT ;  /* 0x0000021009097812 */ /* 0x000fc800078e7800 */
[----:B------:R-:W-:Y:S02]  /*09d0*/  LOP3.LUT R0, R9, 0x20, RZ, 0x3c, !PT ;  /* 0x0000002009007812 */ /* 0x000fe400078e3cff */
[----:B------:R-:W-:-:S05]  /*09e0*/  MOV R4, 0x3f800000 ;  /* 0x3f80000000047802 */ /* 0x000fca0000000f00 */
[----:B------:R-:W-:Y:S01]  /*09f0*/  STL [R1+0xbc], R4 ;  /* 0x0000bc0401007387 */ /* 0x000fe20000100800 */
[----:B------:R-:W-:Y:S01]  /*0a00*/  UISETP.GE.AND UP0, UPT, UR5, 0x1, UPT ;  /* 0x000000010500788c */ /* 0x000fe2000bf06270 */
[----:B------:R-:W-:Y:S02]  /*0a10*/  MOV R2, 0xff800000 ;  /* 0xff80000000027802 */ /* 0x000fe40000000f00 */
[----:B---3--:R0:W-:Y:S02]  /*0a20*/  STS.U16 [R9+UR6], R5 ;  /* 0x0000000509007988 */ /* 0x0081e40008000406 */
[----:B0-----:R-:W-:Y:S02]  /*0a30*/  LOP3.LUT R5, R9, 0x40, RZ, 0x3c, !PT ;  /* 0x0000004009057812 */ /* 0x001fe400078e3cff */
[----:B----4-:R-:W-:Y:S04]  /*0a40*/  STS.U16 [R9+UR6+0x1000], R24 ;  /* 0x0010001809007988 */ /* 0x010fe80008000406 */
[----:B--2---:R-:W-:Y:S04]  /*0a50*/  STS.U16 [R9+UR6+0x2000], R32 ;  /* 0x0020002009007988 */ /* 0x004fe80008000406 */
[----:B-----5:R-:W-:Y:S04]  /*0a60*/  STS.U16 [R9+UR6+0x3000], R36 ;  /* 0x0030002409007988 */ /* 0x020fe80008000406 */
[----:B------:R-:W-:Y:S04]  /*0a70*/  STS.U16 [R9+UR6+0x4000], R40 ;  /* 0x0040002809007988 */ /* 0x000fe80008000406 */
        /* <DEDUP_REMOVED lines=18> */
[----:B------:R0:W-:Y:S02]  /*0ba0*/  STS.U16 [R5+UR6+0x7800], R18 ;  /* 0x0078001205007988 */ /* 0x0001e40008000406 */
[----:B0-----:R-:W-:-:S05]  /*0bb0*/  MOV R5, 0x3f800000 ;  /* 0x3f80000000057802 */ /* 0x001fca0000000f00 */
[----:B------:R0:W-:Y:S04]  /*0bc0*/  STL [R1+0xb8], R5 ;  /* 0x0000b80501007387 */ /* 0x0001e80000100800 */
[----:B------:R-:W-:Y:S04]  /*0bd0*/  STL [R1], RZ ;  /* 0x000000ff01007387 */ /* 0x000fe80000100800 */
[----:B------:R-:W-:Y:S04]  /*0be0*/  STL [R1+0x4], RZ ;  /* 0x000004ff01007387 */ /* 0x000fe80000100800 */
        /* <DEDUP_REMOVED lines=25> */
[----:B------:R-:W-:Y:S01]  /*0d80*/  STL [R1+0x6c], RZ ;  /* 0x00006cff01007387 */ /* 0x000fe20000100800 */
[----:B------:R-:W-:-:S02]  /*0d90*/  LOP3.LUT R9, R9, 0x60, RZ, 0x3c, !PT ;  /* 0x0000006009097812 */ /* 0x000fc400078e3cff */
[----:B0-----:R-:W-:Y:S02]  /*0da0*/  CS2R R4, SRZ ;  /* 0x0000000000047805 */ /* 0x001fe4000001ff00 */
[----:B------:R-:W-:Y:S02]  /*0db0*/  MOV R0, 0xff800000 ;  /* 0xff80000000007802 */ /* 0x000fe40000000f00 */
[----:B------:R-:W-:Y:S01]  /*0dc0*/  CS2R R6, SRZ ;  /* 0x0000000000067805 */ /* 0x000fe2000001ff00 */
[----:B------:R0:W-:Y:S04]  /*0dd0*/  STS.U16 [R9+UR6+0xc00], R8 ;  /* 0x000c000809007988 */ /* 0x0001e80008000406 */
[----:B------:R-:W-:Y:S04]  /*0de0*/  STS.U16 [R9+UR6+0x1c00], R30 ;  /* 0x001c001e09007988 */ /* 0x000fe80008000406 */
[----:B------:R-:W-:Y:S01]  /*0df0*/  STS.U16 [R9+UR6+0x2c00], R35 ;  /* 0x002c002309007988 */ /* 0x000fe20008000406 */
[----:B0-----:R-:W-:-:S03]  /*0e00*/  LOP3.LUT R8, R3, 0x1ff, RZ, 0xc0, !PT ;  /* 0x000001ff03087812 */ /* 0x001fc600078ec0ff */
[----:B------:R-:W-:Y:S04]  /*0e10*/  STS.U16 [R9+UR6+0x3c00], R39 ;  /* 0x003c002709007988 */ /* 0x000fe80008000406 */
[----:B------:R0:W-:Y:S04]  /*0e20*/  STS.U16 [R9+UR6+0x4c00], R10 ;  /* 0x004c000a09007988 */ /* 0x0001e80008000406 */
[----:B------:R-:W-:Y:S04]  /*0e30*/  STS.U16 [R9+UR6+0x5c00], R12 ;  /* 0x005c000c09007988 */ /* 0x000fe80008000406 */
[----:B------:R-:W-:Y:S01]  /*0e40*/  STS.U16 [R9+UR6+0x6c00], R14 ;  /* 0x006c000e09007988 */ /* 0x000fe20008000406 */
[----:B0-----:R-:W-:-:S03]  /*0e50*/  LOP3.LUT R10, R3, 0x7, RZ, 0xc0, !PT ;  /* 0x00000007030a7812 */ /* 0x001fc600078ec0ff */
[----:B------:R0:W-:Y:S02]  /*0e60*/  STS.U16 [R9+UR6+0x7c00], R22 ;  /* 0x007c001609007988 */ /* 0x0001e40008000406 */
[----:B0-----:R-:W-:Y:S01]  /*0e70*/  IMAD.SHL.U32 R9, R3, 0x2, RZ ;  /* 0x0000000203097824 */ /* 0x001fe200078e00ff */
[----:B------:R-:W-:Y:S06]  /*0e80*/  BRA.U !UP0, `(.L_x_0) ;  /* 0x0000004508d47547 */ /* 0x000fec000b800000 */
[----:B------:R-:W0:Y:S01]  /*0e90*/  LDC.64 R4, c[0x0][0x3c0] ;  /* 0x0000f000ff047b82 */ /* 0x000e220000000a00 */
[----:B------:R-:W1:Y:S01]  /*0ea0*/  LDCU UR4, c[0x0][0x3c8] ;  /* 0x00007900ff0477ac */ /* 0x000e620008000800 */
[----:B------:R-:W-:Y:S02]  /*0eb0*/  LOP3.LUT R2, R9, 0x10, RZ, 0xc0, !PT ;  /* 0x0000001009027812 */ /* 0x000fe400078ec0ff */
[----:B------:R-:W-:Y:S02]  /*0ec0*/  CS2R R124, SRZ ;  /* 0x00000000007c7805 */ /* 0x000fe4000001ff00 */
[----:B------:R-:W-:Y:S01]  /*0ed0*/  LOP3.LUT R0, R3, 0x180, RZ, 0xc0, !PT ;  /* 0x0000018003007812 */ /* 0x000fe200078ec0ff */
[----:B------:R-:W2:Y:S01]  /*0ee0*/  LDCU.64 UR10, c[0x0][0x388] ;  /* 0x00007100ff0a77ac */ /* 0x000ea20008000a00 */
[----:B------:R-:W-:Y:S01]  /*0ef0*/  SHF.L.U32 R8, R8, 0x1, RZ ;  /* 0x0000000108087819 */ /* 0x000fe200000006ff */
[----:B------:R-:W3:Y:S01]  /*0f00*/  LDC.64 R6, c[0x0][0x3d0] ;  /* 0x0000f400ff067b82 */ /* 0x000ee20000000a00 */
[----:B------:R-:W4:Y:S07]  /*0f10*/  LDCU.64 UR12, c[0x0][0x390] ;  /* 0x00007200ff0c77ac */ /* 0x000f2e0008000a00 */
[----:B------:R-:W5:Y:S01]  /*0f20*/  LDC R20, c[0x0][0x3d8] ;  /* 0x0000f600ff147b82 */ /* 0x000f620000000800 */
[----:B0-----:R-:W-:Y:S01]  /*0f30*/  MOV R12, R4 ;  /* 0x00000004000c7202 */ /* 0x001fe20000000f00 */
[----:B------:R0:W-:Y:S01]  /*0f40*/  STL [R1+0xb4], R5 ;  /* 0x0000b40501007387 */ /* 0x0001e20000100800 */
[----:B------:R-:W-:Y:S01]  /*0f50*/  MOV R22, R5 ;  /* 0x0000000500167202 */ /* 0x000fe20000000f00 */
[----:B------:R-:W-:Y:S01]  /*0f60*/  IMAD R4, R10, 0x210, RZ ;  /* 0x000002100a047824 */ /* 0x000fe200078e02ff */
[----:B---3--:R-:W-:Y:S01]  /*0f70*/  MOV R11, R6 ;  /* 0x00000006000b7202 */ /* 0x008fe20000000f00 */
[----:B------:R3:W-:Y:S01]  /*0f80*/  STL [R1+0x1c0], R7 ;  /* 0x0001c00701007387 */ /* 0x0007e20000100800 */
[----:B------:R-:W-:Y:S01]  /*0f90*/  IMAD.MOV.U32 R10, RZ, RZ, R7 ;  /* 0x000000ffff0a7224 */ /* 0x000fe200078e0007 */
[----:B0-----:R-:W-:-:S02]  /*0fa0*/  LOP3.LUT R5, R2, 0x1e0, R3, 0xf8, !PT ;  /* 0x000001e002057812 */ /* 0x001fc400078ef803 */
[C---:B------:R-:W-:Y:S02]  /*0fb0*/  LOP3.LUT R2, R3.reuse, 0x3f, RZ, 0xc0, !PT ;  /* 0x0000003f03027812 */ /* 0x040fe400078ec0ff */
[----:B------:R-:W-:Y:S02]  /*0fc0*/  SHF.R.U32.HI R6, RZ, 0x6, R3 ;  /* 0x00000006ff067819 */ /* 0x000fe40000011603 */
[----:B------:R-:W-:Y:S01]  /*0fd0*/  LOP3.LUT R9, R4, R5, RZ, 0x3c, !PT ;  /* 0x0000000504097212 */ /* 0x000fe200078e3cff */
[----:B-1----:R-:W-:Y:S01]  /*0fe0*/  IMAD R5, R2, UR4, RZ ;  /* 0x0000000402057c24 */ /* 0x002fe2000f8e02ff */
[----:B---3--:R-:W-:Y:S01]  /*0ff0*/  SHF.R.U32.HI R7, RZ, 0x3, R0 ;  /* 0x00000003ff077819 */ /* 0x008fe20000011600 */
[----:B------:R-:W-:Y:S01]  /*1000*/  IMAD R2, R12, UR7, RZ ;  /* 0x000000070c027c24 */ /* 0x000fe2000f8e02ff */
[----:B------:R-:W-:Y:S01]  /*1010*/  SHF.L.U32 R4, R3, 0x8, RZ ;  /* 0x0000000803047819 */ /* 0x000fe200000006ff */
[----:B------:R-:W-:Y:S01]  /*1020*/  UMOV UR4, URZ ;  /* 0x000000ff00047c82 */ /* 0x000fe20008000000 */
[----:B------:R-:W-:-:S02]  /*1030*/  SGXT.U32 R6, R6, 0x3 ;  /* 0x000000030606781a */ /* 0x000fc40000000000 */
[----:B------:R-:W-:Y:S02]  /*1040*/  LOP3.LUT R0, R8, R7, RZ, 0x3c, !PT ;  /* 0x0000000708007212 */ /* 0x000fe400078e3cff */
[----:B------:R-:W-:Y:S01]  /*1050*/  LOP3.LUT R8, R4, 0x1000, RZ, 0xc0, !PT ;  /* 0x0000100004087812 */ /* 0x000fe200078ec0ff */
[----:B------:R-:W-:Y:S01]  /*1060*/  IMAD R6, R6, R22, RZ ;  /* 0x0000001606067224 */ /* 0x000fe200078e02ff */
[C---:B------:R-:W-:Y:S01]  /*1070*/  SHF.L.U32 R7, R5.reuse, 0x1, RZ ;  /* 0x0000000105077819 */ /* 0x040fe200000006ff */
[----:B------:R-:W-:Y:S01]  /*1080*/  IMAD.HI R5, R5, 0x2, RZ ;  /* 0x0000000205057827 */ /* 0x000fe200078e02ff */
[----:B------:R-:W-:Y:S02]  /*1090*/  SHF.L.U32 R4, R2, 0x1, RZ ;  /* 0x0000000102047819 */ /* 0x000fe400000006ff */
[----:B------:R-:W-:Y:S02]  /*10a0*/  IADD3 R9, PT, PT, R9, UR6, R8 ;  /* 0x0000000609097c10 */ /* 0x000fe4000fffe008 */
[----:B------:R-:W-:-:S02]  /*10b0*/  LOP3.LUT R8, R3, 0x7f, RZ, 0xc0, !PT ;  /* 0x0000007f03087812 */ /* 0x000fc400078ec0ff */
[----:B--2---:R-:W-:Y:S01]  /*10c0*/  IADD3 R19, P0, P1, R7, UR10, R4 ;  /* 0x0000000a07137c10 */ /* 0x004fe2000f91e004 */
[----:B------:R0:W-:Y:S01]  /*10d0*/  STL [R1+0xac], R9 ;  /* 0x0000ac0901007387 */ /* 0x0001e20000100800 */
[----:B------:R-:W-:Y:S01]  /*10e0*/  LEA R7, R22, R6, 0x3 ;  /* 0x0000000616077211 */ /* 0x000fe200078e18ff */
[----:B------:R-:W-:Y:S01]  /*10f0*/  IMAD.HI R4, R2, 0x2, RZ ;  /* 0x0000000202047827 */ /* 0x000fe200078e02ff */
[-C--:B------:R-:W-:Y:S01]  /*1100*/  LEA R24, P2, R6, R19.reuse, 0x1 ;  /* 0x0000001306187211 */ /* 0x080fe200078408ff */
[----:B------:R-:W1:Y:S01]  /*1110*/  LDCU UR10, c[0x0][0x3a8] ;  /* 0x00007500ff0a77ac */ /* 0x000e620008000800 */
[----:B------:R-:W-:Y:S02]  /*1120*/  LEA R16, P3, R7, R19, 0x1 ;  /* 0x0000001307107211 */ /* 0x000fe400078608ff */
[----:B------:R-:W-:Y:S02]  /*1130*/  IADD3.X R21, PT, PT, R5, UR11, R4, P0, P1 ;  /* 0x0000000b05157c10 */ /* 0x000fe400087e2404 */
[----:B------:R-:W-:-:S02]  /*1140*/  LOP3.LUT R0, R0, 0x40, RZ, 0x3c, !PT ;  /* 0x0000004000007812 */ /* 0x000fc400078e3cff */
[----:B0-----:R-:W-:Y:S01]  /*1150*/  SHF.R.U32.HI R9, RZ, 0x7, R3 ;  /* 0x00000007ff097819 */ /* 0x001fe20000011603 */
[----:B------:R-:W-:Y:S01]  /*1160*/  IMAD R3, R11, UR7, RZ ;  /* 0x000000070b037c24 */ /* 0x000fe2000f8e02ff */
[----:B------:R-:W-:Y:S01]  /*1170*/  LEA.HI.X.SX32 R17, R7, R21, 0x1, P3 ;  /* 0x0000001507117211 */ /* 0x000fe200018f0eff */
[----:B------:R-:W-:Y:S01]  /*1180*/  IMAD R11, R8, R10, RZ ;  /* 0x0000000a080b7224 */ /* 0x000fe200078e02ff */
[----:B------:R-:W-:Y:S01]  /*1190*/  SGXT.U32 R2, R9, 0x2 ;  /* 0x000000020902781a */ /* 0x000fe20000000000 */
[----:B------:R-:W-:Y:S01]  /*11a0*/  IMAD R8, R22, 0x8, R7 ;  /* 0x0000000816087824 */ /* 0x000fe200078e0207 */
[----:B------:R-:W-:Y:S01]  /*11b0*/  SHF.L.U32 R10, R3, 0x1, RZ ;  /* 0x00000001030a7819 */ /* 0x000fe200000006ff */
[----:B------:R0:W-:Y:S01]  /*11c0*/  STL.64 [R1+0x1b0], R16 ;  /* 0x0001b01001007387 */ /* 0x0001e20000100a00 */
[C---:B------:R-:W-:Y:S01]  /*11d0*/  SHF.L.U32 R13, R11.reuse, 0x1, RZ ;  /* 0x000000010b0d7819 */ /* 0x040fe200000006ff */
[----:B-----5:R-:W-:Y:S01]  /*11e0*/  IMAD R12, R2, R20, RZ ;  /* 0x00000014020c7224 */ /* 0x020fe200078e02ff */
[----:B------:R-:W-:Y:S01]  /*11f0*/  LEA R9, R22, R8, 0x3 ;  /* 0x0000000816097211 */ /* 0x000fe200078e18ff */
[----:B------:R-:W-:Y:S01]  /*1200*/  IMAD.HI R11, R11, 0x2, RZ ;  /* 0x000000020b0b7827 */ /* 0x000fe200078e02ff */
[----:B----4-:R-:W-:-:S02]  /*1210*/  IADD3 R18, P0, P1, R13, UR12, R10 ;  /* 0x0000000c0d127c10 */ /* 0x010fc4000f91e00a */
[----:B------:R-:W-:Y:S01]  /*1220*/  LEA R2, R22, R9, 0x3 ;  /* 0x0000000916027211 */ /* 0x000fe200078e18ff */
[----:B------:R-:W-:Y:S01]  /*1230*/  IMAD.HI R10, R3, 0x2, RZ ;  /* 0x00000002030a7827 */ /* 0x000fe200078e02ff */
[----:B------:R-:W-:Y:S02]  /*1240*/  LEA.HI.X.SX32 R25, R6, R21, 0x1, P2 ;  /* 0x0000001506197211 */ /* 0x000fe400010f0eff */
[----:B------:R-:W-:Y:S01]  /*1250*/  LEA R13, R20, R12, 0x2 ;  /* 0x0000000c140d7211 */ /* 0x000fe200078e10ff */
[----:B------:R-:W-:Y:S01]  /*1260*/  IMAD R3, R22, 0x8, R2 ;  /* 0x0000000816037824 */ /* 0x000fe200078e0202 */
[----:B0-----:R-:W-:Y:S01]  /*1270*/  LEA R16, P2, R8, R19, 0x1 ;  /* 0x0000001308107211 */ /* 0x001fe200078408ff */
[----:B------:R0:W-:Y:S01]  /*1280*/  STL.64 [R1+0x1b8], R24 ;  /* 0x0001b81801007387 */ /* 0x0001e20000100a00 */
[----:B------:R-:W-:Y:S02]  /*1290*/  LEA R14, R20, R13, 0x2 ;  /* 0x0000000d140e7211 */ /* 0x000fe400078e10ff */
[----:B------:R-:W-:-:S02]  /*12a0*/  LEA R4, R22, R3, 0x3 ;  /* 0x0000000316047211 */ /* 0x000fc400078e18ff */
[----:B------:R-:W-:Y:S01]  /*12b0*/  LEA.HI.X.SX32 R17, R8, R21, 0x1, P2 ;  /* 0x0000001508117211 */ /* 0x000fe200010f0eff */
[----:B------:R-:W-:Y:S01]  /*12c0*/  IMAD R15, R20, 0x4, R14 ;  /* 0x00000004140f7824 */ /* 0x000fe200078e020e */
[----:B------:R-:W-:Y:S02]  /*12d0*/  LEA R5, R22, R4, 0x3 ;  /* 0x0000000416057211 */ /* 0x000fe400078e18ff */
[----:B------:R-:W-:Y:S01]  /*12e0*/  LEA R26, P2, R2, R19, 0x1 ;  /* 0x00000013021a7211 */ /* 0x000fe200078408ff */
[----:B------:R2:W-:Y:S01]  /*12f0*/  STL.64 [R1+0x1a8], R16 ;  /* 0x0001a81001007387 */ /* 0x0005e20000100a00 */
[C---:B------:R-:W-:Y:S02]  /*1300*/  LEA R6, R22.reuse, R5, 0x3 ;  /* 0x0000000516067211 */ /* 0x040fe400078e18ff */
[----:B0-----:R-:W-:Y:S02]  /*1310*/  LEA R24, P3, R9, R19, 0x1 ;  /* 0x0000001309187211 */ /* 0x001fe400078608ff */
[----:B------:R-:W-:-:S02]  /*1320*/  LEA R7, R22, R6, 0x3 ;  /* 0x0000000616077211 */ /* 0x000fc400078e18ff */
[-C--:B------:R-:W-:Y:S02]  /*1330*/  LEA.HI.X.SX32 R25, R9, R21.reuse, 0x1, P3 ;  /* 0x0000001509197211 */ /* 0x080fe400018f0eff */
[----:B------:R-:W-:Y:S01]  /*1340*/  LEA.HI.X.SX32 R27, R2, R21, 0x1, P2 ;  /* 0x00000015021b7211 */ /* 0x000fe200010f0eff */
[----:B------:R-:W-:Y:S01]  /*1350*/  IMAD R8, R22, 0x8, R7 ;  /* 0x0000000816087824 */ /* 0x000fe200078e0207 */
[----:B------:R-:W-:Y:S01]  /*1360*/  LEA R28, P2, R4, R19, 0x1 ;  /* 0x00000013041c7211 */ /* 0x000fe200078408ff */
[----:B------:R0:W-:Y:S01]  /*1370*/  STL.64 [R1+0x1a0], R24 ;  /* 0x0001a01801007387 */ /* 0x0001e20000100a00 */
[----:B--2---:R-:W-:Y:S02]  /*1380*/  LEA R16, R20, R15, 0x2 ;  /* 0x0000000f14107211 */ /* 0x004fe400078e10ff */
[----:B------:R-:W-:Y:S01]  /*1390*/  LEA R2, R22, R8, 0x3 ;  /* 0x0000000816027211 */ /* 0x000fe200078e18ff */
[----:B------:R2:W-:Y:S01]  /*13a0*/  STL.64 [R1+0x198], R26 ;  /* 0x0001981a01007387 */ /* 0x0005e20000100a00 */
[----:B------:R-:W-:-:S02]  /*13b0*/  LEA.HI.X.SX32 R29, R4, R21, 0x1, P2 ;  /* 0x00000015041d7211 */ /* 0x000fc400010f0eff */
[C---:B------:R-:W-:Y:S02]  /*13c0*/  LEA R9, R20.reuse, R16, 0x2 ;  /* 0x0000001014097211 */ /* 0x040fe400078e10ff */
[----:B------:R-:W-:Y:S02]  /*13d0*/  IADD3.X R10, PT, PT, R11, UR13, R10, P0, P1 ;  /* 0x0000000d0b0a7c10 */ /* 0x000fe400087e240a */
[----:B------:R-:W-:Y:S02]  /*13e0*/  LEA R17, R20, R9, 0x2 ;  /* 0x0000000914117211 */ /* 0x000fe400078e10ff */
[----:B0-----:R-:W-:-:S04]  /*13f0*/  LEA R24, P3, R3, R19, 0x1 ;  /* 0x0000001303187211 */ /* 0x001fc800078608ff */
[----:B------:R-:W-:Y:S02]  /*1400*/  LEA.HI.X.SX32 R25, R3, R21, 0x1, P3 ;  /* 0x0000001503197211 */ /* 0x000fe400018f0eff */
[C---:B--2---:R-:W-:Y:S02]  /*1410*/  LEA R26, P3, R5.reuse, R19, 0x1 ;  /* 0x00000013051a7211 */ /* 0x044fe400078608ff */
[C---:B------:R-:W-:Y:S01]  /*1420*/  LEA R3, R22.reuse, R2, 0x3 ;  /* 0x0000000216037211 */ /* 0x040fe200078e18ff */
[----:B------:R0:W-:Y:S01]  /*1430*/  STL.64 [R1+0x190], R24 ;  /* 0x0001901801007387 */ /* 0x0001e20000100a00 */
[----:B------:R-:W-:Y:S02]  /*1440*/  LEA.HI.X.SX32 R27, R5, R21, 0x1, P3 ;  /* 0x00000015051b7211 */ /* 0x000fe400018f0eff */
[C---:B------:R-:W-:Y:S01]  /*1450*/  LEA R4, R22.reuse, R3, 0x3 ;  /* 0x0000000316047211 */ /* 0x040fe200078e18ff */
[----:B------:R2:W-:Y:S04]  /*1460*/  STL.64 [R1+0x188], R28 ;  /* 0x0001881c01007387 */ /* 0x0005e80000100a00 */
[----:B------:R3:W-:Y:S01]  /*1470*/  STL.64 [R1+0x180], R26 ;  /* 0x0001801a01007387 */ /* 0x0007e20000100a00 */
[----:B------:R-:W-:Y:S01]  /*1480*/  IMAD R5, R22, 0x8, R4 ;  /* 0x0000000816057824 */ /* 0x000fe200078e0204 */
[----:B0-----:R-:W-:-:S04]  /*1490*/  LEA R24, P4, R6, R19, 0x1 ;  /* 0x0000001306187211 */ /* 0x001fc800078808ff */
[----:B------:R-:W-:Y:S02]  /*14a0*/  LEA.HI.X.SX32 R25, R6, R21, 0x1, P4 ;  /* 0x0000001506197211 */ /* 0x000fe400020f0eff */
[CC--:B--2---:R-:W-:Y:S02]  /*14b0*/  LEA R28, P2, R7.reuse, R19.reuse, 0x1 ;  /* 0x00000013071c7211 */ /* 0x0c4fe400078408ff */
[C---:B---3--:R-:W-:Y:S01]  /*14c0*/  LEA R26, P3, R8.reuse, R19, 0x1 ;  /* 0x00000013081a7211 */ /* 0x048fe200078608ff */
[----:B------:R0:W-:Y:S01]  /*14d0*/  STL.64 [R1+0x178], R24 ;  /* 0x0001781801007387 */ /* 0x0001e20000100a00 */
[-C--:B------:R-:W-:Y:S02]  /*14e0*/  LEA.HI.X.SX32 R29, R7, R21.reuse, 0x1, P2 ;  /* 0x00000015071d7211 */ /* 0x080fe400010f0eff */
[----:B------:R-:W-:-:S03]  /*14f0*/  LEA.HI.X.SX32 R27, R8, R21, 0x1, P3 ;  /* 0x00000015081b7211 */ /* 0x000fc600018f0eff */
[----:B------:R-:W-:Y:S04]  /*1500*/  STL.64 [R1+0x170], R28 ;  /* 0x0001701c01007387 */ /* 0x000fe80000100a00 */
[----:B------:R2:W-:Y:S01]  /*1510*/  STL.64 [R1+0x168], R26 ;  /* 0x0001681a01007387 */ /* 0x0005e20000100a00 */
[----:B0-----:R-:W-:-:S04]  /*1520*/  LEA R24, P4, R2, R19, 0x1 ;  /* 0x0000001302187211 */ /* 0x001fc800078808ff */
[----:B------:R-:W-:Y:S02]  /*1530*/  LEA.HI.X.SX32 R25, R2, R21, 0x1, P4 ;  /* 0x0000001502197211 */ /* 0x000fe400020f0eff */
[----:B------:R-:W-:Y:S02]  /*1540*/  LEA R2, R22, R5, 0x3 ;  /* 0x0000000516027211 */ /* 0x000fe400078e18ff */
[-C--:B------:R-:W-:Y:S01]  /*1550*/  LEA R22, P4, R5, R19.reuse, 0x1 ;  /* 0x0000001305167211 */ /* 0x080fe200078808ff */
[----:B------:R0:W-:Y:S01]  /*1560*/  STL.64 [R1+0x160], R24 ;  /* 0x0001601801007387 */ /* 0x0001e20000100a00 */
[CC--:B--2---:R-:W-:Y:S02]  /*1570*/  LEA R26, P2, R3.reuse, R19.reuse, 0x1 ;  /* 0x00000013031a7211 */ /* 0x0c4fe400078408ff */
[----:B------:R-:W-:Y:S02]  /*1580*/  LEA R6, P5, R2, R19, 0x1 ;  /* 0x0000001302067211 */ /* 0x000fe400078a08ff */
[----:B------:R-:W-:-:S02]  /*1590*/  LEA.HI.X.SX32 R27, R3, R21, 0x1, P2 ;  /* 0x00000015031b7211 */ /* 0x000fc400010f0eff */
[-C--:B------:R-:W-:Y:S02]  /*15a0*/  LEA.HI.X.SX32 R23, R5, R21.reuse, 0x1, P4 ;  /* 0x0000001505177211 */ /* 0x080fe400020f0eff */
[----:B------:R-:W-:Y:S01]  /*15b0*/  LEA.HI.X.SX32 R7, R2, R21, 0x1, P5 ;  /* 0x0000001502077211 */ /* 0x000fe200028f0eff */
[----:B------:R-:W-:Y:S01]  /*15c0*/  STL.64 [R1+0x158], R26 ;  /* 0x0001581a01007387 */ /* 0x000fe20000100a00 */
[----:B------:R-:W-:Y:S02]  /*15d0*/  LEA R2, R20, R17, 0x2 ;  /* 0x0000001114027211 */ /* 0x000fe400078e10ff */
[----:B0-----:R-:W-:Y:S02]  /*15e0*/  LEA R24, P3, R4, R19, 0x1 ;  /* 0x0000001304187211 */ /* 0x001fe400078608ff */
[----:B------:R-:W-:Y:S02]  /*15f0*/  LEA R3, R20, R2, 0x2 ;  /* 0x0000000214037211 */ /* 0x000fe400078e10ff */
[----:B------:R-:W-:-:S02]  /*1600*/  LEA.HI.X.SX32 R25, R4, R21, 0x1, P3 ;  /* 0x0000001504197211 */ /* 0x000fc400018f0eff */
[----:B------:R-:W-:-:S03]  /*1610*/  LEA R4, P2, R14, R18, 0x1 ;  /* 0x000000120e047211 */ /* 0x000fc600078408ff */
[----:B------:R-:W-:Y:S01]  /*1620*/  STL.64 [R1+0x150], R24 ;  /* 0x0001501801007387 */ /* 0x000fe20000100a00 */
[----:B------:R-:W-:-:S03]  /*1630*/  LEA.HI.X.SX32 R5, R14, R10, 0x1, P2 ;  /* 0x0000000a0e057211 */ /* 0x000fc600010f0eff */
[----:B------:R0:W-:Y:S04]  /*1640*/  STL.64 [R1+0x148], R22 ;  /* 0x0001481601007387 */ /* 0x0001e80000100a00 */
[----:B------:R2:W-:Y:S04]  /*1650*/  STL.64 [R1+0x140], R6 ;  /* 0x0001400601007387 */ /* 0x0005e80000100a00 */
[----:B------:R3:W-:Y:S01]  /*1660*/  STL.64 [R1+0x128], R4 ;  /* 0x0001280401007387 */ /* 0x0007e20000100a00 */
[-C--:B0-----:R-:W-:Y:S02]  /*1670*/  LEA R22, P0, R12, R18.reuse, 0x1 ;  /* 0x000000120c167211 */ /* 0x081fe400078008ff */
[----:B--2---:R-:W-:-:S02]  /*1680*/  LEA R6, P1, R13, R18, 0x1 ;  /* 0x000000120d067211 */ /* 0x004fc400078208ff */
[-C--:B------:R-:W-:Y:S02]  /*1690*/  LEA.HI.X.SX32 R23, R12, R10.reuse, 0x1, P0 ;  /* 0x0000000a0c177211 */ /* 0x080fe400000f0eff */
[----:B------:R-:W-:Y:S02]  /*16a0*/  LEA.HI.X.SX32 R7, R13, R10, 0x1, P1 ;  /* 0x0000000a0d077211 */ /* 0x000fe400008f0eff */
[----:B---3--:R-:W-:Y:S01]  /*16b0*/  LEA R4, R20, R3, 0x2 ;  /* 0x0000000314047211 */ /* 0x008fe200078e10ff */
[----:B------:R0:W-:Y:S01]  /*16c0*/  STL.64 [R1+0x138], R22 ;  /* 0x0001381601007387 */ /* 0x0001e20000100a00 */
[----:B------:R-:W-:-:S03]  /*16d0*/  LEA R12, P1, R16, R18, 0x1 ;  /* 0x00000012100c7211 */ /* 0x000fc600078208ff */
[----:B------:R2:W-:Y:S01]  /*16e0*/  STL.64 [R1+0x130], R6 ;  /* 0x0001300601007387 */ /* 0x0005e20000100a00 */
[----:B------:R-:W-:Y:S01]  /*16f0*/  IMAD R5, R20, 0x4, R4 ;  /* 0x0000000414057824 */ /* 0x000fe200078e0204 */
[----:B------:R-:W-:Y:S02]  /*1700*/  LEA.HI.X.SX32 R13, R16, R10, 0x1, P1 ;  /* 0x0000000a100d7211 */ /* 0x000fe400008f0eff */
[-C--:B------:R-:W-:Y:S02]  /*1710*/  LEA R14, P1, R2, R18.reuse, 0x1 ;  /* 0x00000012020e7211 */ /* 0x080fe400078208ff */
[-C--:B0-----:R-:W-:Y:S02]  /*1720*/  LEA R22, P0, R15, R18.reuse, 0x1 ;  /* 0x000000120f167211 */ /* 0x081fe400078008ff */
[----:B--2---:R-:W-:Y:S02]  /*1730*/  LEA R6, P2, R9, R18, 0x1 ;  /* 0x0000001209067211 */ /* 0x004fe400078408ff */
[----:B------:R-:W-:-:S02]  /*1740*/  LEA.HI.X.SX32 R23, R15, R10, 0x1, P0 ;  /* 0x0000000a0f177211 */ /* 0x000fc400000f0eff */
[-C--:B------:R-:W-:Y:S02]  /*1750*/  LEA.HI.X.SX32 R7, R9, R10.reuse, 0x1, P2 ;  /* 0x0000000a09077211 */ /* 0x080fe400010f0eff */
[----:B------:R-:W-:-:S03]  /*1760*/  LEA.HI.X.SX32 R15, R2, R10, 0x1, P1 ;  /* 0x0000000a020f7211 */ /* 0x000fc600008f0eff */
[----:B------:R0:W-:Y:S04]  /*1770*/  STL.64 [R1+0x110], R6 ;  /* 0x0001100601007387 */ /* 0x0001e80000100a00 */
[----:B------:R2:W-:Y:S04]  /*1780*/  STL.64 [R1+0x120], R22 ;  /* 0x0001201601007387 */ /* 0x0005e80000100a00 */
[----:B------:R3:W-:Y:S01]  /*1790*/  STL.64 [R1+0x118], R12 ;  /* 0x0001180c01007387 */ /* 0x0007e20000100a00 */
[----:B0-----:R-:W-:Y:S02]  /*17a0*/  LEA R6, R20, R5, 0x2 ;  /* 0x0000000514067211 */ /* 0x001fe400078e10ff */
[----:B--2---:R-:W-:-:S02]  /*17b0*/  LEA R22, P0, R17, R18, 0x1 ;  /* 0x0000001211167211 */ /* 0x004fc400078008ff */
[C---:B------:R-:W-:Y:S02]  /*17c0*/  LEA R7, R20.reuse, R6, 0x2 ;  /* 0x0000000614077211 */ /* 0x040fe400078e10ff */
[----:B---3--:R-:W-:Y:S02]  /*17d0*/  LEA R12, P2, R3, R18, 0x1 ;  /* 0x00000012030c7211 */ /* 0x008fe400078408ff */
[-C--:B------:R-:W-:Y:S02]  /*17e0*/  LEA.HI.X.SX32 R23, R17, R10.reuse, 0x1, P0 ;  /* 0x0000000a11177211 */ /* 0x080fe400000f0eff */
[----:B------:R-:W-:Y:S02]  /*17f0*/  LEA.HI.X.SX32 R13, R3, R10, 0x1, P2 ;  /* 0x0000000a030d7211 */ /* 0x000fe400010f0eff */
[----:B------:R-:W-:Y:S01]  /*1800*/  LEA R2, R20, R7, 0x2 ;  /* 0x0000000714027211 */ /* 0x000fe200078e10ff */
[----:B------:R-:W-:Y:S01]  /*1810*/  STL.64 [R1+0x108], R22 ;  /* 0x0001081601007387 */ /* 0x000fe20000100a00 */
[----:B------:R-:W-:-:S02]  /*1820*/  LEA R8, P2, R6, R18, 0x1 ;  /* 0x0000001206087211 */ /* 0x000fc400078408ff */
[----:B------:R-:W-:Y:S01]  /*1830*/  LEA R3, R20, R2, 0x2 ;  /* 0x0000000214037211 */ /* 0x000fe200078e10ff */
[----:B------:R0:W-:Y:S01]  /*1840*/  STL.64 [R1+0x100], R14 ;  /* 0x0001000e01007387 */ /* 0x0001e20000100a00 */
[----:B------:R-:W-:-:S03]  /*1850*/  LEA.HI.X.SX32 R9, R6, R10, 0x1, P2 ;  /* 0x0000000a06097211 */ /* 0x000fc600010f0eff */
[----:B------:R2:W-:Y:S01]  /*1860*/  STL.64 [R1+0xf8], R12 ;  /* 0x0000f80c01007387 */ /* 0x0005e20000100a00 */
[CC--:B0-----:R-:W-:Y:S02]  /*1870*/  LEA R14, P0, R4.reuse, R18.reuse, 0x1 ;  /* 0x00000012040e7211 */ /* 0x0c1fe400078008ff */
[C---:B--2---:R-:W-:Y:S02]  /*1880*/  LEA R12, P1, R5.reuse, R18, 0x1 ;  /* 0x00000012050c7211 */ /* 0x044fe400078208ff */
[-C--:B------:R-:W-:Y:S01]  /*1890*/  LEA.HI.X.SX32 R15, R4, R10.reuse, 0x1, P0 ;  /* 0x0000000a040f7211 */ /* 0x080fe200000f0eff */
[----:B------:R-:W-:Y:S01]  /*18a0*/  IMAD R4, R20, 0x4, R3 ;  /* 0x0000000414047824 */ /* 0x000fe200078e0203 */
[----:B------:R-:W-:Y:S02]  /*18b0*/  LEA.HI.X.SX32 R13, R5, R10, 0x1, P1 ;  /* 0x0000000a050d7211 */ /* 0x000fe400008f0eff */
[C---:B------:R-:W-:Y:S01]  /*18c0*/  LEA R16, P0, R7.reuse, R18, 0x1 ;  /* 0x0000001207107211 */ /* 0x040fe200078008ff */
[----:B------:R0:W-:Y:S03]  /*18d0*/  STL.64 [R1+0xf0], R14 ;  /* 0x0000f00e01007387 */ /* 0x0001e60000100a00 */
[----:B------:R-:W-:Y:S01]  /*18e0*/  LEA.HI.X.SX32 R17, R7, R10, 0x1, P0 ;  /* 0x0000000a07117211 */ /* 0x000fe200000f0eff */
[----:B------:R2:W-:Y:S01]  /*18f0*/  STL.64 [R1+0xe8], R12 ;  /* 0x0000e80c01007387 */ /* 0x0005e20000100a00 */
[----:B------:R-:W-:-:S03]  /*1900*/  CS2R R6, SRZ ;  /* 0x0000000000067805 */ /* 0x000fc6000001ff00 */
[----:B------:R3:W-:Y:S01]  /*1910*/  STL.64 [R1+0xe0], R8 ;  /* 0x0000e00801007387 */ /* 0x0007e20000100a00 */
[----:B0-----:R-:W-:-:S03]  /*1920*/  LEA R14, P1, R2, R18, 0x1 ;  /* 0x00000012020e7211 */ /* 0x001fc600078208ff */
[----:B------:R-:W-:Y:S01]  /*1930*/  STL.64 [R1+0xd8], R16 ;  /* 0x0000d81001007387 */ /* 0x000fe20000100a00 */
[C---:B--2---:R-:W-:Y:S02]  /*1940*/  LEA R12, P2, R3.reuse, R18, 0x1 ;  /* 0x00000012030c7211 */ /* 0x044fe400078408ff */
[----:B------:R-:W-:Y:S02]  /*1950*/  LEA.HI.X.SX32 R15, R2, R10, 0x1, P1 ;  /* 0x0000000a020f7211 */ /* 0x000fe400008f0eff */
[C---:B---3--:R-:W-:Y:S02]  /*1960*/  LEA R8, P3, R4.reuse, R18, 0x1 ;  /* 0x0000001204087211 */ /* 0x048fe400078608ff */
[-C--:B------:R-:W-:Y:S01]  /*1970*/  LEA.HI.X.SX32 R13, R3, R10.reuse, 0x1, P2 ;  /* 0x0000000a030d7211 */ /* 0x080fe200010f0eff */
[----:B------:R-:W-:Y:S01]  /*1980*/  STL.64 [R1+0xd0], R14 ;  /* 0x0000d00e01007387 */ /* 0x000fe20000100a00 */
[----:B------:R-:W-:Y:S02]  /*1990*/  LEA.HI.X.SX32 R9, R4, R10, 0x1, P3 ;  /* 0x0000000a04097211 */ /* 0x000fe400018f0eff */
[----:B------:R-:W-:-:S02]  /*19a0*/  CS2R R4, SRZ ;  /* 0x0000000000047805 */ /* 0x000fc4000001ff00 */
[----:B------:R-:W-:Y:S01]  /*19b0*/  MOV R3, 0x3f800000 ;  /* 0x3f80000000037802 */ /* 0x000fe20000000f00 */
[----:B------:R-:W-:Y:S01]  /*19c0*/  STL.64 [R1+0xc8], R12 ;  /* 0x0000c80c01007387 */ /* 0x000fe20000100a00 */
[----:B------:R-:W-:-:S03]  /*19d0*/  MOV R2, 0xff800000 ;  /* 0xff80000000027802 */ /* 0x000fc60000000f00 */
[----:B------:R-:W-:Y:S04]  /*19e0*/  STL.64 [R1+0xc0], R8 ;  /* 0x0000c00801007387 */ /* 0x000fe80000100a00 */
[----:B------:R0:W-:Y:S04]  /*19f0*/  STL [R1+0xbc], R3 ;  /* 0x0000bc0301007387 */ /* 0x0001e80000100800 */
[----:B------:R2:W-:Y:S01]  /*1a00*/  STL [R1+0x78], R2 ;  /* 0x0000780201007387 */ /* 0x0005e20000100800 */
[----:B0-----:R-:W-:Y:S02]  /*1a10*/  MOV R3, 0xff800000 ;  /* 0xff80000000037802 */ /* 0x001fe40000000f00 */
[----:B--2---:R-:W-:-:S03]  /*1a20*/  MOV R2, 0x3f800000 ;  /* 0x3f80000000027802 */ /* 0x004fc60000000f00 */
[----:B------:R0:W-:Y:S04]  /*1a30*/  STL [R1+0x7c], R3 ;  /* 0x00007c0301007387 */ /* 0x0001e80000100800 */
[----:B------:R0:W-:Y:S04]  /*1a40*/  STL [R1+0xb8], R2 ;  /* 0x0000b80201007387 */ /* 0x0001e80000100800 */
[----:B------:R0:W-:Y:S04]  /*1a50*/  STL [R1], RZ ;  /* 0x000000ff01007387 */ /* 0x0001e80000100800 */
[----:B------:R0:W-:Y:S04]  /*1a60*/  STL [R1+0x4], RZ ;  /* 0x000004ff01007387 */ /* 0x0001e80000100800 */
        /* <DEDUP_REMOVED lines=26> */
[----:B-1----:R0:W-:Y:S02]  /*1c10*/  STL [R1+0x74], R0 ;  /* 0x0000740001007387 */ /* 0x0021e40000100800 */
.L_x_1:
[----:B------:R-:W2:Y:S04]  /*1c20*/  LDL.64 R8, [R1+0x1a8] ;  /* 0x0001a80001087983 */ /* 0x000ea80000100a00 */
[----:B------:R-:W3:Y:S04]  /*1c30*/  LDL.64 R20, [R1+0x198] ;  /* 0x0001980001147983 */ /* 0x000ee80000100a00 */
[----:B0-----:R-:W4:Y:S04]  /*1c40*/  LDL.64 R2, [R1+0x1b8] ;  /* 0x0001b80001027983 */ /* 0x001f280000100a00 */
[----:B------:R-:W5:Y:S04]  /*1c50*/  LDL.64 R14, [R1+0x1b0] ;  /* 0x0001b000010e7983 */ /* 0x000f680000100a00 */
        /* <DEDUP_REMOVED lines=12> */
[----:B------:R0:W-:Y:S04]  /*1d20*/  STL [R1+0x214], R4 ;  /* 0x0002140401007387 */ /* 0x0001e80000100800 */
[----:B------:R1:W-:Y:S04]  /*1d30*/  STL [R1+0x210], R5 ;  /* 0x0002100501007387 */ /* 0x0003e80000100800 */
[----:B------:R-:W-:Y:S04]  /*1d40*/  STL [R1+0x20c], R6 ;  /* 0x00020c0601007387 */ /* 0x000fe80000100800 */
[----:B------:R-:W-:Y:S04]  /*1d50*/  STL [R1+0x208], R7 ;  /* 0x0002080701007387 */ /* 0x000fe80000100800 */
[----:B0-----:R-:W5:Y:S01]  /*1d60*/  LDL R4, [R1+0xac] ;  /* 0x0000ac0001047983 */ /* 0x001f620000100800 */
[----:B--2---:R-:W-:-:S04]  /*1d70*/  IMAD.WIDE R8, R125, 0x2, R8 ;  /* 0x000000027d087825 */ /* 0x004fc800078e0208 */
[C---:B---3--:R-:W-:Y:S02]  /*1d80*/  IMAD.WIDE R20, R125.reuse, 0x2, R20 ;  /* 0x000000027d147825 */ /* 0x048fe400078e0214 */
[----:B------:R-:W2:Y:S02]  /*1d90*/  LDG.E.U16 R8, desc[UR8][R8.64] ;  /* 0x0000000808087981 */ /* 0x000ea4000c1e1500 */
[C---:B----4-:R-:W-:Y:S02]  /*1da0*/  IMAD.WIDE R16, R125.reuse, 0x2, R2 ;  /* 0x000000027d107825 */ /* 0x050fe400078e0202 */
[----:B------:R-:W3:Y:S02]  /*1db0*/  LDG.E.U16 R20, desc[UR8][R20.64] ;  /* 0x0000000814147981 */ /* 0x000ee4000c1e1500 */
[C---:B-----5:R-:W-:Y:S02]  /*1dc0*/  IMAD.WIDE R14, R125.reuse, 0x2, R14 ;  /* 0x000000027d0e7825 */ /* 0x060fe400078e020e */
[----:B------:R-:W4:Y:S02]  /*1dd0*/  LDG.E.U16 R2, desc[UR8][R16.64] ;  /* 0x0000000810027981 */ /* 0x000f24000c1e1500 */
[----:B------:R-:W-:-:S02]  /*1de0*/  IMAD.WIDE R12, R125, 0x2, R12 ;  /* 0x000000027d0c7825 */ /* 0x000fc400078e020c */
[----:B------:R-:W5:Y:S02]  /*1df0*/  LDG.E.U16 R3, desc[UR8][R14.64] ;  /* 0x000000080e037981 */ /* 0x000f64000c1e1500 */
[C---:B------:R-:W-:Y:S02]  /*1e00*/  IMAD.WIDE R10, R125.reuse, 0x2, R10 ;  /* 0x000000027d0a7825 */ /* 0x040fe400078e020a */
[----:B------:R0:W5:Y:S04]  /*1e10*/  LDG.E.U16 R9, desc[UR8][R12.64] ;  /* 0x000000080c097981 */ /* 0x000168000c1e1500 */
[----:B------:R1:W5:Y:S01]  /*1e20*/  LDG.E.U16 R21, desc[UR8][R10.64] ;  /* 0x000000080a157981 */ /* 0x000362000c1e1500 */
[----:B0-----:R-:W-:-:S04]  /*1e30*/  IMAD.WIDE R12, R125, 0x2, R26 ;  /* 0x000000027d0c7825 */ /* 0x001fc800078e021a */
[----:B-1----:R-:W-:-:S04]  /*1e40*/  IMAD.WIDE R10, R125, 0x2, R38 ;  /* 0x000000027d0a7825 */ /* 0x002fc800078e0226 */
[----:B------:R-:W-:-:S04]  /*1e50*/  IMAD.WIDE R14, R125, 0x2, R24 ;  /* 0x000000027d0e7825 */ /* 0x000fc800078e0218 */
[C---:B------:R-:W-:Y:S01]  /*1e60*/  IMAD.WIDE R16, R125.reuse, 0x2, R22 ;  /* 0x000000027d107825 */ /* 0x040fe200078e0216 */
[----:B------:R0:W5:Y:S03]  /*1e70*/  LDG.E.U16 R24, desc[UR8][R14.64] ;  /* 0x000000080e187981 */ /* 0x000166000c1e1500 */
[C---:B------:R-:W-:Y:S01]  /*1e80*/  IMAD.WIDE R18, R125.reuse, 0x2, R18 ;  /* 0x000000027d127825 */ /* 0x040fe200078e0212 */
[----:B------:R1:W5:Y:S04]  /*1e90*/  LDG.E.U16 R22, desc[UR8][R10.64] ;  /* 0x000000080a167981 */ /* 0x000368000c1e1500 */
[----:B------:R1:W5:Y:S01]  /*1ea0*/  LDG.E.U16 R23, desc[UR8][R12.64] ;  /* 0x000000080c177981 */ /* 0x000362000c1e1500 */
[----:B0-----:R-:W-:-:S03]  /*1eb0*/  IMAD.WIDE R14, R125, 0x2, R32 ;  /* 0x000000027d0e7825 */ /* 0x001fc600078e0220 */
[----:B------:R0:W5:Y:S01]  /*1ec0*/  LDG.E.U16 R25, desc[UR8][R16.64] ;  /* 0x0000000810197981 */ /* 0x000162000c1e1500 */
[----:B-1----:R-:W-:-:S03]  /*1ed0*/  IMAD.WIDE R10, R125, 0x2, R36 ;  /* 0x000000027d0a7825 */ /* 0x002fc600078e0224 */
[----:B------:R1:W5:Y:S01]  /*1ee0*/  LDG.E.U16 R26, desc[UR8][R18.64] ;  /* 0x00000008121a7981 */ /* 0x000362000c1e1500 */
[----:B------:R-:W-:-:S03]  /*1ef0*/  IMAD.WIDE R12, R125, 0x2, R34 ;  /* 0x000000027d0c7825 */ /* 0x000fc600078e0222 */
[----:B------:R-:W5:Y:S01]  /*1f00*/  LDG.E.U16 R10, desc[UR8][R10.64] ;  /* 0x000000080a0a7981 */ /* 0x000f62000c1e1500 */
[----:B0-----:R-:W-:-:S03]  /*1f10*/  IMAD.WIDE R16, R125, 0x2, R30 ;  /* 0x000000027d107825 */ /* 0x001fc600078e021e */
[----:B------:R-:W5:Y:S01]  /*1f20*/  LDG.E.U16 R12, desc[UR8][R12.64] ;  /* 0x000000080c0c7981 */ /* 0x000f62000c1e1500 */
[----:B-1----:R-:W-:-:S03]  /*1f30*/  IMAD.WIDE R18, R125, 0x2, R28 ;  /* 0x000000027d127825 */ /* 0x002fc600078e021c */
[----:B------:R0:W5:Y:S04]  /*1f40*/  LDG.E.U16 R14, desc[UR8][R14.64] ;  /* 0x000000080e0e7981 */ /* 0x000168000c1e1500 */
[----:B------:R-:W5:Y:S04]  /*1f50*/  LDG.E.U16 R16, desc[UR8][R16.64] ;  /* 0x0000000810107981 */ /* 0x000f68000c1e1500 */
[----:B------:R-:W5:Y:S01]  /*1f60*/  LDG.E.U16 R18, desc[UR8][R18.64] ;  /* 0x0000000812127981 */ /* 0x000f62000c1e1500 */
[----:B0-----:R-:W0:Y:S01]  /*1f70*/  S2R R15, SR_TID.X ;  /* 0x00000000000f7919 */ /* 0x001e220000002100 */
[----:B------:R-:W1:Y:S01]  /*1f80*/  S2R R5, SR_TID.X ;  /* 0x0000000000057919 */ /* 0x000e620000002100 */
[----:B0-----:R-:W-:-:S02]  /*1f90*/  LOP3.LUT R0, R15, 0x1ff, RZ, 0xc0, !PT ;  /* 0x000001ff0f007812 */ /* 0x001fc400078ec0ff */
[----:B------:R-:W-:-:S03]  /*1fa0*/  LOP3.LUT R11, R15, 0x1c0, RZ, 0xc0, !PT ;  /* 0x000001c00f0b7812 */ /* 0x000fc600078ec0ff */
[----:B------:R-:W-:Y:S01]  /*1fb0*/  IMAD.SHL.U32 R0, R0, 0x2, RZ ;  /* 0x0000000200007824 */ /* 0x000fe200078e00ff */
[----:B------:R-:W-:-:S04]  /*1fc0*/  SHF.R.U32.HI R11, RZ, 0x2, R11 ;  /* 0x00000002ff0b7819 */ /* 0x000fc8000001160b */
[----:B------:R-:W-:Y:S01]  /*1fd0*/  LOP3.LUT R27, R0, R11, RZ, 0x3c, !PT ;  /* 0x0000000b001b7212 */ /* 0x000fe200078e3cff */
[----:B------:R-:W-:Y:S01]  /*1fe0*/  BAR.SYNC.DEFER_BLOCKING 0x0 ;  /* 0x0000000000007b1d */ /* 0x000fe20000010000 */
[----:B-1----:R-:W-:Y:S02]  /*1ff0*/  LOP3.LUT R5, R5, 0x7, RZ, 0xc0, !PT ;  /* 0x0000000705057812 */ /* 0x002fe400078ec0ff */
[----:B------:R-:W-:-:S03]  /*2000*/  SHF.L.U32 R15, R15, 0x1, RZ ;  /* 0x000000010f0f7819 */ /* 0x000fc600000006ff */
[----:B------:R-:W-:-:S05]  /*2010*/  IMAD R13, R5, 0x90, RZ ;  /* 0x00000090050d7824 */ /* 0x000fca00078e02ff */
[----:B------:R-:W-:Y:S01]  /*2020*/  LOP3.LUT R0, R13, 0x30, R15, 0x78, !PT ;  /* 0x000000300d007812 */ /* 0x000fe200078e780f */
[----:B------:R-:W-:Y:S04]  /*2030*/  STL [R1+0x1c4], R125 ;  /* 0x0001c47d01007387 */ /* 0x000fe80000100800 */
[----:B--2---:R-:W-:Y:S04]  /*2040*/  STS.U16 [R27+UR6+0x8800], R8 ;  /* 0x008800081b007988 */ /* 0x004fe80008000406 */
[----:B---3--:R-:W-:Y:S04]  /*2050*/  STS.U16 [R27+UR6+0x9000], R20 ;  /* 0x009000141b007988 */ /* 0x008fe80008000406 */
[----:B----4-:R-:W-:Y:S04]  /*2060*/  STS.U16 [R27+UR6+0x8000], R2 ;  /* 0x008000021b007988 */ /* 0x010fe80008000406 */
[----:B-----5:R0:W-:Y:S04]  /*2070*/  STS.U16 [R27+UR6+0x8400], R3 ;  /* 0x008400031b007988 */ /* 0x0201e80008000406 */
[----:B------:R-:W-:Y:S04]  /*2080*/  STS.U16 [R27+UR6+0x8c00], R9 ;  /* 0x008c00091b007988 */ /* 0x000fe80008000406 */
[----:B------:R-:W-:Y:S04]  /*2090*/  STS.U16 [R27+UR6+0x9400], R21 ;  /* 0x009400151b007988 */ /* 0x000fe80008000406 */
[----:B0-----:R-:W2:Y:S04]  /*20a0*/  LDL.64 R2, [R1+0x138] ;  /* 0x0001380001027983 */ /* 0x001ea80000100a00 */
        /* <DEDUP_REMOVED lines=9> */
[----:B------:R-:W-:Y:S01]  /*2140*/  STS.U16 [R27+UR6+0xbc00], R18 ;  /* 0x00bc00121b007988 */ /* 0x000fe20008000406 */
[----:B------:R-:W-:Y:S01]  /*2150*/  BAR.SYNC.DEFER_BLOCKING 0x0 ;  /* 0x0000000000007b1d */ /* 0x000fe20000010000 */
[----:B------:R-:W-:-:S05]  /*2160*/  LOP3.LUT R5, R0, 0x40, RZ, 0x3c, !PT ;  /* 0x0000004000057812 */ /* 0x000fca00078e3cff */
[----:B------:R-:W3:Y:S04]  /*2170*/  LDL.64 R6, [R1+0x108] ;  /* 0x0001080001067983 */ /* 0x000ee80000100a00 */
[----:B------:R-:W4:Y:S04]  /*2180*/  LDL.64 R98, [R1+0x118] ;  /* 0x0001180001627983 */ /* 0x000f280000100a00 */
[----:B------:R-:W5:Y:S04]  /*2190*/  LDL.64 R96, [R1+0x110] ;  /* 0x0001100001607983 */ /* 0x000f680000100a00 */
[----:B------:R-:W-:Y:S04]  /*21a0*/  LDSM.16.MT88.4 R112, [R4] ;  /* 0x000000000470783b */ /* 0x000fe80000004200 */
[----:B------:R-:W0:Y:S04]  /*21b0*/  LDSM.16.M88.4 R24, [R0+UR6+0xa000] ;  /* 0x00a000060018783b */ /* 0x000e280008000200 */
[----:B------:R-:W1:Y:S04]  /*21c0*/  LDSM.16.M88.4 R116, [R0+UR6+0xa400] ;  /* 0x00a400060074783b */ /* 0x000e680008000200 */
[----:B------:R-:W1:Y:S04]  /*21d0*/  LDSM.16.MT88.4 R48, [R4+0x2000] ;  /* 0x002000000430783b */ /* 0x000e680000004200 */
[----:B------:R-:W1:Y:S04]  /*21e0*/  LDSM.16.M88.4 R76, [R0+UR6+0xac00] ;  /* 0x00ac0006004c783b */ /* 0x000e680008000200 */
[----:B------:R-:W1:Y:S04]  /*21f0*/  LDSM.16.M88.4 R72, [R0+UR6+0x8000] ;  /* 0x008000060048783b */ /* 0x000e680008000200 */
[----:B------:R-:W-:Y:S04]  /*2200*/  LDSM.16.M88.4 R108, [R0+UR6+0x8c00] ;  /* 0x008c0006006c783b */ /* 0x000fe80008000200 */
[----:B------:R-:W1:Y:S04]  /*2210*/  LDSM.16.M88.4 R8, [R0+UR6+0x9400] ;  /* 0x009400060008783b */ /* 0x000e680008000200 */
[----:B------:R-:W1:Y:S04]  /*2220*/  LDSM.16.M88.4 R60, [R0+UR6+0x8800] ;  /* 0x00880006003c783b */ /* 0x000e680008000200 */
[----:B------:R-:W-:Y:S04]  /*2230*/  LDSM.16.M88.4 R104, [R0+UR6+0x9800] ;  /* 0x009800060068783b */ /* 0x000fe80008000200 */
[----:B------:R-:W1:Y:S01]  /*2240*/  LDSM.16.M88.4 R68, [R0+UR6+0x8400] ;  /* 0x008400060044783b */ /* 0x000e620008000200 */
[C---:B0-----:R-:W-:Y:S03]  /*2250*/  HMMA.16816.F32.BF16 R28, R112.reuse, R24, RZ ;  /* 0x00000018701c723c */ /* 0x041fe600000418ff */
[----:B------:R-:W0:Y:S04]  /*2260*/  LDSM.16.M88.4 R100, [R0+UR6+0x9c00] ;  /* 0x009c00060064783b */ /* 0x000e280008000200 */
[----:B------:R-:W0:Y:S01]  /*2270*/  LDSM.16.M88.4 R40, [R0+UR6+0x9000] ;  /* 0x009000060028783b */ /* 0x000e220008000200 */
[----:B-1----:R-:W-:Y:S03]  /*2280*/  HMMA.16816.F32.BF16 R84, R112, R116, RZ ;  /* 0x000000747054723c */ /* 0x002fe600000418ff */
[----:B------:R-:W-:Y:S04]  /*2290*/  LDSM.16.MT88.4 R44, [R4+0x4000] ;  /* 0x00400000042c783b */ /* 0x000fe80000004200 */
[----:B------:R-:W-:Y:S04]  /*22a0*/  LDSM.16.MT88.4 R56, [R4+0x6000] ;  /* 0x006000000438783b */ /* 0x000fe80000004200 */
[----:B------:R-:W-:Y:S01]  /*22b0*/  LDSM.16.M88.4 R88, [R5+UR6+0xa000] ;  /* 0x00a000060558783b */ /* 0x000fe20008000200 */
[----:B------:R-:W-:Y:S03]  /*22c0*/  HMMA.16816.F32.BF16 R24, R48, R26, R28 ;  /* 0x0000001a3018723c */ /* 0x000fe6000004181c */
[----:B------:R-:W-:Y:S04]  /*22d0*/  LDSM.16.M88.4 R64, [R5+UR6+0x8800] ;  /* 0x008800060540783b */ /* 0x000fe80008000200 */
[----:B------:R-:W-:Y:S01]  /*22e0*/  LDSM.16.M88.4 R52, [R5+UR6+0x8c00] ;  /* 0x008c00060534783b */ /* 0x000fe20008000200 */
[----:B------:R-:W-:Y:S03]  /*22f0*/  HMMA.16816.F32.BF16 R28, R112, R76, RZ ;  /* 0x0000004c701c723c */ /* 0x000fe600000418ff */
[----:B------:R-:W3:Y:S04]  /*2300*/  LDL.64 R76, [R1+0x128] ;  /* 0x00012800014c7983 */ /* 0x000ee80000100a00 */
[----:B------:R-:W-:Y:S01]  /*2310*/  LDSM.16.M88.4 R36, [R5+UR6+0x9800] ;  /* 0x009800060524783b */ /* 0x000fe20008000200 */
[----:B------:R-:W-:Y:S03]  /*2320*/  HMMA.16816.F32.BF16 R116, R48, R118, R84 ;  /* 0x000000763074723c */ /* 0x000fe60000041854 */
[----:B------:R-:W4:Y:S04]  /*2330*/  LDL.64 R84, [R1+0x130] ;  /* 0x0001300001547983 */ /* 0x000f280000100a00 */
[----:B------:R-:W5:Y:S01]  /*2340*/  LDL.64 R86, [R1+0x120] ;  /* 0x0001200001567983 */ /* 0x000f620000100a00 */
[C---:B------:R-:W-:Y:S03]  /*2350*/  HMMA.16816.F32.BF16 R12, R112.reuse, R72, RZ ;  /* 0x00000048700c723c */ /* 0x040fe600000418ff */
[----:B------:R-:W-:Y:S04]  /*2360*/  LDSM.16.M88.4 R92, [R5+UR6+0x9c00] ;  /* 0x009c0006055c783b */ /* 0x000fe80008000200 */
[----:B------:R-:W-:Y:S01]  /*2370*/  LDSM.16.M88.4 R32, [R0+UR6+0xa800] ;  /* 0x00a800060020783b */ /* 0x000fe20008000200 */
[C---:B------:R-:W-:Y:S08]  /*2380*/  HMMA.16816.F32.BF16 R120, R112.reuse, R8, RZ ;  /* 0x000000087078723c */ /* 0x040ff000000418ff */
[----:B------:R-:W-:Y:S08]  /*2390*/  HMMA.16816.F32.BF16 R20, R112, R60, RZ ;  /* 0x0000003c7014723c */ /* 0x000ff000000418ff */
[----:B------:R-:W-:Y:S08]  /*23a0*/  HMMA.16816.F32.BF16 R72, R48, R74, R12 ;  /* 0x0000004a3048723c */ /* 0x000ff0000004180c */
[----:B------:R-:W-:Y:S08]  /*23b0*/  HMMA.16816.F32.BF16 R12, R112, R108, RZ ;  /* 0x0000006c700c723c */ /* 0x000ff000000418ff */
[----:B------:R-:W-:Y:S08]  /*23c0*/  HMMA.16816.F32.BF16 R120, R48, R10, R120 ;  /* 0x0000000a3078723c */ /* 0x000ff00000041878 */
[----:B------:R-:W-:Y:S08]  /*23d0*/  HMMA.16816.F32.BF16 R16, R112, R68, RZ ;  /* 0x000000447010723c */ /* 0x000ff000000418ff */
[----:B------:R-:W-:Y:S08]  /*23e0*/  HMMA.16816.F32.BF16 R108, R48, R110, R12 ;  /* 0x0000006e306c723c */ /* 0x000ff0000004180c */
[----:B------:R-:W-:Y:S08]  /*23f0*/  HMMA.16816.F32.BF16 R12, R112, R104, RZ ;  /* 0x00000068700c723c */ /* 0x000ff000000418ff */
[----:B------:R-:W-:Y:S01]  /*2400*/  HMMA.16816.F32.BF16 R60, R48, R62, R20 ;  /* 0x0000003e303c723c */ /* 0x000fe20000041814 */
[----:B------:R-:W1:Y:S07]  /*2410*/  LDSM.16.M88.4 R20, [R5+UR6+0x8000] ;  /* 0x008000060514783b */ /* 0x000e6e0008000200 */
[----:B0-----:R-:W-:Y:S08]  /*2420*/  HMMA.16816.F32.BF16 R8, R112, R100, RZ ;  /* 0x000000647008723c */ /* 0x001ff000000418ff */
[C---:B------:R-:W-:Y:S01]  /*2430*/  HMMA.16816.F32.BF16 R104, R48.reuse, R106, R12 ;  /* 0x0000006a3068723c */ /* 0x040fe2000004180c */
[----:B------:R-:W0:Y:S07]  /*2440*/  LDSM.16.M88.4 R12, [R5+UR6+0x9400] ;  /* 0x00940006050c783b */ /* 0x000e2e0008000200 */
[C---:B------:R-:W-:Y:S08]  /*2450*/  HMMA.16816.F32.BF16 R68, R48.reuse, R70, R16 ;  /* 0x000000463044723c */ /* 0x040ff00000041810 */
[----:B------:R-:W-:Y:S01]  /*2460*/  HMMA.16816.F32.BF16 R100, R48, R102, R8 ;  /* 0x000000663064723c */ /* 0x000fe20000041808 */
[----:B------:R-:W0:Y:S07]  /*2470*/  LDSM.16.M88.4 R8, [R5+UR6+0x9000] ;  /* 0x009000060508783b */ /* 0x000e2e0008000200 */
[----:B------:R-:W-:Y:S08]  /*2480*/  HMMA.16816.F32.BF16 R16, R112, R40, RZ ;  /* 0x000000287010723c */ /* 0x000ff000000418ff */
[----:B-1----:R-:W-:-:S12]  /*2490*/  HMMA.16816.F32.BF16 R72, R44, R20, R72 ;  /* 0x000000142c48723c */ /* 0x002fd80000041848 */
[----:B------:R-:W-:Y:S01]  /*24a0*/  HMMA.16816.F32.BF16 R40, R48, R42, R16 ;  /* 0x0000002a3028723c */ /* 0x000fe20000041810 */
[----:B------:R1:W3:Y:S01]  /*24b0*/  LDSM.16.M88.4 R16, [R5+UR6+0x8400] ;  /* 0x008400060510783b */ /* 0x0002e20008000200 */
[----:B--2---:R-:W-:-:S06]  /*24c0*/  IMAD.WIDE R2, R124, 0x2, R2 ;  /* 0x000000027c027825 */ /* 0x004fcc00078e0202 */
[----:B0-----:R-:W-:Y:S01]  /*24d0*/  HMMA.16816.F32.BF16 R120, R44, R12, R120 ;  /* 0x0000000c2c78723c */ /* 0x001fe20000041878 */
[----:B-1----:R-:W2:Y:S07]  /*24e0*/  LDL.64 R4, [R1+0xf8] ;  /* 0x0000f80001047983 */ /* 0x002eae0000100a00 */
[----:B------:R-:W-:Y:S01]  /*24f0*/  HMMA.16816.F32.BF16 R20, R56, R22, R72 ;  /* 0x000000163814723c */ /* 0x000fe20000041848 */
[----:B------:R-:W2:Y:S04]  /*2500*/  LDL.64 R74, [R1+0xd8] ;  /* 0x0000d800014a7983 */ /* 0x000ea80000100a00 */
[----:B------:R-:W2:Y:S03]  /*2510*/  LDL.64 R72, [R1+0xc8] ;  /* 0x0000c80001487983 */ /* 0x000ea60000100a00 */
[C---:B------:R-:W-:Y:S08]  /*2520*/  HMMA.16816.F32.BF16 R40, R44.reuse, R8, R40 ;  /* 0x000000082c28723c */ /* 0x040ff00000041828 */
[----:B------:R-:W-:Y:S01]  /*2530*/  HMMA.16816.F32.BF16 R24, R44, R88, R24 ;  /* 0x000000582c18723c */ /* 0x000fe20000041818 */
[----:B------:R5:W2:Y:S01]  /*2540*/  LDG.E.U16 R89, desc[UR8][R2.64] ;  /* 0x0000000802597981 */ /* 0x000aa2000c1e1500 */
[----:B---3--:R-:W-:-:S03]  /*2550*/  IMAD.WIDE R12, R124, 0x2, R76 ;  /* 0x000000027c0c7825 */ /* 0x008fc600078e024c */
[----:B------:R-:W3:Y:S03]  /*2560*/  LDL.64 R76, [R1+0xe8] ;  /* 0x0000e800014c7983 */ /* 0x000ee60000100a00 */
[----:B------:R-:W-:Y:S01]  /*2570*/  HMMA.16816.F32.BF16 R80, R112, R32, RZ ;  /* 0x000000207050723c */ /* 0x000fe200000418ff */
[----:B------:R-:W3:Y:S01]  /*2580*/  LDG.E.U16 R125, desc[UR8][R12.64] ;  /* 0x000000080c7d7981 */ /* 0x000ee2000c1e1500 */
[----:B----4-:R-:W-:-:S05]  /*2590*/  IMAD.WIDE R8, R124, 0x2, R84 ;  /* 0x000000027c087825 */ /* 0x010fca00078e0254 */
[----:B------:R0:W4:Y:S01]  /*25a0*/  LDG.E.U16 R88, desc[UR8][R8.64] ;  /* 0x0000000808587981 */ /* 0x000122000c1e1500 */
[----:B------:R-:W-:-:S12]  /*25b0*/  HMMA.16816.F32.BF16 R68, R44, R16, R68 ;  /* 0x000000102c44723c */ /* 0x000fd80000041844 */
[----:B------:R-:W-:Y:S01]  /*25c0*/  HMMA.16816.F32.BF16 R32, R48, R34, R80 ;  /* 0x000000223020723c */ /* 0x000fe20000041850 */
[----:B------:R-:W4:Y:S04]  /*25d0*/  LDL.64 R82, [R1+0x100] ;  /* 0x0001000001527983 */ /* 0x000f280000100a00 */
[----:B------:R-:W4:Y:S03]  /*25e0*/  LDL.64 R80, [R1+0xf0] ;  /* 0x0000f00001507983 */ /* 0x000f260000100a00 */
[----:B------:R-:W-:Y:S01]  /*25f0*/  HMMA.16816.F32.BF16 R16, R56, R18, R68 ;  /* 0x000000123810723c */ /* 0x000fe20000041844 */
[----:B------:R-:W4:Y:S04]  /*2600*/  LDL.64 R70, [R1+0xe0] ;  /* 0x0000e00001467983 */ /* 0x000f280000100a00 */
[----:B------:R-:W4:Y:S03]  /*2610*/  LDL.64 R68, [R1+0xd0] ;  /* 0x0000d00001447983 */ /* 0x000f260000100a00 */
[----:B------:R-:W-:Y:S01]  /*2620*/  HMMA.16816.F32.BF16 R104, R44, R36, R104 ;  /* 0x000000242c68723c */ /* 0x000fe20000041868 */
[----:B------:R-:W-:-:S02]  /*2630*/  IMAD.WIDE R36, R124, 0x2, R6 ;  /* 0x000000027c247825 */ /* 0x000fc400078e0206 */
[----:B------:R-:W4:Y:S02]  /*2640*/  LDL.64 R6, [R1+0xc0] ;  /* 0x0000c00001067983 */ /* 0x000f240000100a00 */
[C---:B-----5:R-:W-:Y:S02]  /*2650*/  IMAD.WIDE R2, R124.reuse, 0x2, R86 ;  /* 0x000000027c027825 */ /* 0x060fe400078e0256 */
[----:B------:R-:W5:Y:S02]  /*2660*/  LDG.E.U16 R87, desc[UR8][R36.64] ;  /* 0x0000000824577981 */ /* 0x000f64000c1e1500 */
[C---:B0-----:R-:W-:Y:S02]  /*2670*/  IMAD.WIDE R8, R124.reuse, 0x2, R98 ;  /* 0x000000027c087825 */ /* 0x041fe400078e0262 */
[----:B------:R-:W5:Y:S04]  /*2680*/  LDG.E.U16 R85, desc[UR8][R2.64] ;  /* 0x0000000802557981 */ /* 0x000f68000c1e1500 */
[----:B------:R0:W5:Y:S01]  /*2690*/  LDG.E.U16 R84, desc[UR8][R8.64] ;  /* 0x0000000808547981 */ /* 0x000162000c1e1500 */
[C---:B------:R-:W-:Y:S01]  /*26a0*/  IMAD.WIDE R12, R124.reuse, 0x2, R96 ;  /* 0x000000027c0c7825 */ /* 0x040fe200078e0260 */
[C---:B------:R-:W-:Y:S08]  /*26b0*/  HMMA.16816.F32.BF16 R108, R44.reuse, R52, R108 ;  /* 0x000000342c6c723c */ /* 0x040ff0000004186c */
[----:B------:R-:W-:Y:S01]  /*26c0*/  HMMA.16816.F32.BF16 R100, R44, R92, R100 ;  /* 0x0000005c2c64723c */ /* 0x000fe20000041864 */
[----:B--2---:R-:W-:-:S02]  /*26d0*/  IMAD.WIDE R52, R124, 0x2, R4 ;  /* 0x000000027c347825 */ /* 0x004fc400078e0204 */
[----:B------:R1:W2:Y:S04]  /*26e0*/  LDG.E.U16 R4, desc[UR8][R12.64] ;  /* 0x000000080c047981 */ /* 0x0002a8000c1e1500 */
[----:B------:R3:W2:Y:S01]  /*26f0*/  LDG.E.U16 R93, desc[UR8][R52.64] ;  /* 0x00000008345d7981 */ /* 0x0006a2000c1e1500 */
[----:B0-----:R-:W-:-:S04]  /*2700*/  IMAD.WIDE R8, R124, 0x2, R74 ;  /* 0x000000027c087825 */ /* 0x001fc800078e024a */
[C---:B-1----:R-:W-:Y:S01]  /*2710*/  IMAD.WIDE R12, R124.reuse, 0x2, R72 ;  /* 0x000000027c0c7825 */ /* 0x042fe200078e0248 */
[----:B------:R0:W-:Y:S03]  /*2720*/  STL [R1+0xa8], R89 ;  /* 0x0000a85901007387 */ /* 0x0001e60000100800 */
[C---:B---3--:R-:W-:Y:S01]  /*2730*/  IMAD.WIDE R2, R124.reuse, 0x2, R76 ;  /* 0x000000027c027825 */ /* 0x048fe200078e024c */
[----:B0-----:R-:W3:Y:S04]  /*2740*/  LDG.E.U16 R89, desc[UR8][R8.64] ;  /* 0x0000000808597981 */ /* 0x001ee8000c1e1500 */
[----:B------:R-:W3:Y:S01]  /*2750*/  LDG.E.U16 R92, desc[UR8][R2.64] ;  /* 0x00000008025c7981 */ /* 0x000ee2000c1e1500 */
[----:B------:R-:W-:Y:S03]  /*2760*/  HMMA.16816.F32.BF16 R28, R48, R78, R28 ;  /* 0x0000004e301c723c */ /* 0x000fe6000004181c */
[----:B------:R-:W0:Y:S04]  /*2770*/  LDSM.16.M88.4 R76, [R0+UR6+0xb400] ;  /* 0x00b40006004c783b */ /* 0x000e280008000200 */
[----:B----4-:R1:W-:Y:S01]  /*2780*/  STL [R1+0xa4], R88 ;  /* 0x0000a45801007387 */ /* 0x0103e20000100800 */
[----:B------:R-:W-:Y:S03]  /*2790*/  HMMA.16816.F32.BF16 R60, R44, R64, R60 ;  /* 0x000000402c3c723c */ /* 0x000fe6000004183c */
[----:B------:R-:W-:Y:S04]  /*27a0*/  LDSM.16.M88.4 R72, [R0+UR6+0xb000] ;  /* 0x00b000060048783b */ /* 0x000fe80008000200 */
[----:B-1----:R-:W4:Y:S01]  /*27b0*/  LDG.E.U16 R88, desc[UR8][R12.64] ;  /* 0x000000080c587981 */ /* 0x002f22000c1e1500 */
[C---:B------:R-:W-:Y:S01]  /*27c0*/  IMAD.WIDE R52, R124.reuse, 0x2, R82 ;  /* 0x000000027c347825 */ /* 0x040fe200078e0252 */
[C---:B------:R-:W-:Y:S04]  /*27d0*/  HMMA.16816.F32.BF16 R108, R56.reuse, R54, R108 ;  /* 0x00000036386c723c */ /* 0x040fe8000004186c */
[----:B------:R1:W4:Y:S04]  /*27e0*/  LDG.E.U16 R5, desc[UR8][R52.64] ;  /* 0x0000000834057981 */ /* 0x000328000c1e1500 */
[----:B-1----:R-:W1:Y:S03]  /*27f0*/  LDSM.16.M88.4 R52, [R0+UR6+0xb800] ;  /* 0x00b800060034783b */ /* 0x002e660008000200 */
[----:B------:R-:W-:Y:S01]  /*2800*/  HMMA.16816.F32.BF16 R64, R56, R66, R60 ;  /* 0x000000423840723c */ /* 0x000fe2000004183c */
[----:B------:R-:W-:-:S04]  /*2810*/  IMAD.WIDE R8, R124, 0x2, R70 ;  /* 0x000000027c087825 */ /* 0x000fc800078e0246 */
[C---:B------:R-:W-:Y:S02]  /*2820*/  IMAD.WIDE R12, R124.reuse, 0x2, R68 ;  /* 0x000000027c0c7825 */ /* 0x040fe400078e0244 */
[----:B------:R-:W1:Y:S01]  /*2830*/  LDSM.16.M88.4 R68, [R0+UR6+0xbc00] ;  /* 0x00bc00060044783b */ /* 0x000e620008000200 */
[----:B0-----:R-:W-:Y:S01]  /*2840*/  HMMA.16816.F32.BF16 R60, R112, R76, RZ ;  /* 0x0000004c703c723c */ /* 0x001fe200000418ff */
[----:B------:R-:W-:-:S04]  /*2850*/  IMAD.WIDE R2, R124, 0x2, R80 ;  /* 0x000000027c027825 */ /* 0x000fc800078e0250 */
[----:B------:R-:W-:Y:S02]  /*2860*/  IMAD.WIDE R36, R124, 0x2, R6 ;  /* 0x000000027c247825 */ /* 0x000fe400078e0206 */
[----:B------:R0:W4:Y:S04]  /*2870*/  LDG.E.U16 R6, desc[UR8][R2.64] ;  /* 0x0000000802067981 */ /* 0x000128000c1e1500 */
[----:B------:R5:W-:Y:S04]  /*2880*/  STL [R1+0xa0], R125 ;  /* 0x0000a07d01007387 */ /* 0x000be80000100800 */
[----:B------:R-:W4:Y:S01]  /*2890*/  LDG.E.U16 R7, desc[UR8][R8.64] ;  /* 0x0000000808077981 */ /* 0x000f22000c1e1500 */
[----:B0-----:R-:W-:-:S04]  /*28a0*/  LOP3.LUT R3, R0, 0x40, RZ, 0x3c, !PT ;  /* 0x0000004000037812 */ /* 0x001fc800078e3cff */
[----:B------:R-:W-:Y:S01]  /*28b0*/  HMMA.16816.F32.BF16 R76, R48, R78, R60 ;  /* 0x0000004e304c723c */ /* 0x000fe2000004183c */
[----:B-----5:R0:W5:Y:S04]  /*28c0*/  LDG.E.U16 R125, desc[UR8][R36.64] ;  /* 0x00000008247d7981 */ /* 0x020168000c1e1500 */
[----:B------:R-:W2:Y:S04]  /*28d0*/  LDSM.16.M88.4 R60, [R3+UR6+0xb800] ;  /* 0x00b80006033c783b */ /* 0x000ea80008000200 */
[----:B------:R1:W-:Y:S01]  /*28e0*/  STL [R1+0x1c8], R124 ;  /* 0x0001c87c01007387 */ /* 0x0003e20000100800 */
[----:B0-----:R-:W-:Y:S03]  /*28f0*/  HMMA.16816.F32.BF16 R36, R56, R38, R104 ;  /* 0x000000263824723c */ /* 0x001fe60000041868 */
[----:B------:R-:W0:Y:S04]  /*2900*/  LDSM.16.M88.4 R96, [R3+UR6+0xa800] ;  /* 0x00a800060360783b */ /* 0x000e280008000200 */
[----:B------:R-:W-:Y:S01]  /*2910*/  LDSM.16.M88.4 R80, [R3+UR6+0xa400] ;  /* 0x00a400060350783b */ /* 0x000fe20008000200 */
[----:B-1----:R-:W-:Y:S03]  /*2920*/  HMMA.16816.F32.BF16 R104, R112, R52, RZ ;  /* 0x000000347068723c */ /* 0x002fe600000418ff */
[----:B------:R-:W-:Y:S04]  /*2930*/  STL [R1+0x9c], R85 ;  /* 0x00009c5501007387 */ /* 0x000fe80000100800 */
[----:B------:R-:W-:Y:S04]  /*2940*/  STL [R1+0x98], R84 ;  /* 0x0000985401007387 */ /* 0x000fe80000100800 */
[----:B------:R1:W-:Y:S01]  /*2950*/  STL [R1+0x94], R87 ;  /* 0x0000945701007387 */ /* 0x0003e20000100800 */
[----:B------:R-:W-:Y:S03]  /*2960*/  HMMA.16816.F32.BF16 R8, R56, R10, R40 ;  /* 0x0000000a3808723c */ /* 0x000fe60000041828 */
[----:B------:R-:W0:Y:S04]  /*2970*/  LDSM.16.M88.4 R40, [R3+UR6+0xac00] ;  /* 0x00ac00060328783b */ /* 0x000e280008000200 */
[----:B------:R0:W5:Y:S01]  /*2980*/  LDG.E.U16 R124, desc[UR8][R12.64] ;  /* 0x000000080c7c7981 */ /* 0x000162000c1e1500 */
[C---:B-1----:R-:W-:Y:S08]  /*2990*/  HMMA.16816.F32.BF16 R84, R112.reuse, R72, RZ ;  /* 0x000000487054723c */ /* 0x042ff000000418ff */
[----:B------:R-:W-:Y:S08]  /*29a0*/  HMMA.16816.F32.BF16 R112, R112, R68, RZ ;  /* 0x000000447070723c */ /* 0x000ff000000418ff */
[C---:B------:R-:W-:Y:S08]  /*29b0*/  HMMA.16816.F32.BF16 R104, R48.reuse, R54, R104 ;  /* 0x000000363068723c */ /* 0x040ff00000041868 */
[C---:B------:R-:W-:Y:S01]  /*29c0*/  HMMA.16816.F32.BF16 R72, R48.reuse, R74, R84 ;  /* 0x0000004a3048723c */ /* 0x040fe20000041854 */
[----:B------:R-:W1:Y:S07]  /*29d0*/  LDSM.16.M88.4 R84, [R3+UR6+0xb000] ;  /* 0x00b000060354783b */ /* 0x000e6e0008000200 */
[----:B------:R-:W-:Y:S08]  /*29e0*/  HMMA.16816.F32.BF16 R112, R48, R70, R112 ;  /* 0x000000463070723c */ /* 0x000ff00000041870 */
[----:B--2---:R-:W-:Y:S01]  /*29f0*/  HMMA.16816.F32.BF16 R48, R44, R60, R104 ;  /* 0x0000003c2c30723c */ /* 0x004fe20000041868 */
[----:B------:R-:W-:Y:S07]  /*2a00*/  STL [R1+0x90], R93 ;  /* 0x0000905d01007387 */ /* 0x000fee0000100800 */
[C---:B------:R-:W-:Y:S01]  /*2a10*/  HMMA.16816.F32.BF16 R100, R56.reuse, R94, R100 ;  /* 0x0000005e3864723c */ /* 0x040fe20000041864 */
[----:B---3--:R-:W-:Y:S04]  /*2a20*/  STL [R1+0x8c], R92 ;  /* 0x00008c5c01007387 */ /* 0x008fe80000100800 */
[----:B------:R-:W-:Y:S04]  /*2a30*/  STL [R1+0x88], R89 ;  /* 0x0000885901007387 */ /* 0x000fe80000100800 */
[----:B------:R-:W2:Y:S04]  /*2a40*/  LDSM.16.M88.4 R92, [R3+UR6+0xb400] ;  /* 0x00b40006035c783b */ /* 0x000ea80008000200 */
[----:B----4-:R3:W-:Y:S04]  /*2a50*/  STL [R1+0x84], R88 ;  /* 0x0000845801007387 */ /* 0x0107e80000100800 */
[----:B------:R-:W4:Y:S04]  /*2a60*/  LDL.LU R53, [R1+0x7c] ;  /* 0x00007c0001357983 */ /* 0x000f280000300800 */
[----:B------:R-:W4:Y:S01]  /*2a70*/  LDL.LU R105, [R1+0x78] ;  /* 0x0000780001697983 */ /* 0x000f220000300800 */
[----:B---3--:R-:W-:Y:S03]  /*2a80*/  HMMA.16816.F32.BF16 R88, R56, R90, R24 ;  /* 0x0000005a3858723c */ /* 0x008fe60000041818 */
[----:B------:R3:W2:Y:S05]  /*2a90*/  LDSM.16.M88.4 R24, [R3+UR6+0xbc00] ;  /* 0x00bc00060318783b */ /* 0x0006aa0008000200 */
[----:B0-----:R-:W-:Y:S01]  /*2aa0*/  HMMA.16816.F32.BF16 R32, R44, R96, R32 ;  /* 0x000000602c20723c */ /* 0x001fe20000041820 */
[----:B------:R-:W-:-:S07]  /*2ab0*/  FMUL R52, R16, UR10 ;  /* 0x0000000a10347c20 */ /* 0x000fce0008400000 */
[----:B------:R-:W-:Y:S01]  /*2ac0*/  HMMA.16816.F32.BF16 R28, R44, R40, R28 ;  /* 0x000000282c1c723c */ /* 0x000fe2000004181c */
[----:B------:R-:W-:Y:S01]  /*2ad0*/  FMUL R40, R20, UR10 ;  /* 0x0000000a14287c20 */ /* 0x000fe20008400000 */
[----:B------:R-:W-:Y:S01]  /*2ae0*/  FMUL R41, R21, UR10 ;  /* 0x0000000a15297c20 */ /* 0x000fe20008400000 */
[----:B------:R-:W-:-:S05]  /*2af0*/  FMUL R2, R22, UR10 ;  /* 0x0000000a16027c20 */ /* 0x000fca0008400000 */
[----:B------:R-:W-:Y:S01]  /*2b00*/  HMMA.16816.F32.BF16 R12, R56, R14, R120 ;  /* 0x0000000e380c723c */ /* 0x000fe20000041878 */
[----:B---3--:R-:W-:Y:S01]  /*2b10*/  FMUL R3, R23, UR10 ;  /* 0x0000000a17037c20 */ /* 0x008fe20008400000 */
[----:B------:R-:W-:Y:S01]  /*2b20*/  FMUL R0, R17, UR10 ;  /* 0x0000000a11007c20 */ /* 0x000fe20008400000 */
[----:B------:R-:W-:Y:S01]  /*2b30*/  FMNMX3 R40, R40, R41, R52, !PT ;  /* 0x0000002928287276 */ /* 0x000fe20007800034 */
[----:B------:R-:W3:Y:S04]  /*2b40*/  LDL.LU R106, [R1+0xa8] ;  /* 0x0000a800016a7983 */ /* 0x000ee80000300800 */
[C---:B------:R-:W-:Y:S01]  /*2b50*/  HMMA.16816.F32.BF16 R116, R44.reuse, R80, R116 ;  /* 0x000000502c74723c */ /* 0x040fe20000041874 */
[----:B------:R-:W3:Y:S07]  /*2b60*/  LDL.LU R107, [R1+0xa0] ;  /* 0x0000a000016b7983 */ /* 0x000eee0000300800 */
[C---:B-1----:R-:W-:Y:S08]  /*2b70*/  HMMA.16816.F32.BF16 R72, R44.reuse, R84, R72 ;  /* 0x000000542c48723c */ /* 0x042ff00000041848 */
[C---:B--2---:R-:W-:Y:S08]  /*2b80*/  HMMA.16816.F32.BF16 R76, R44.reuse, R92, R76 ;  /* 0x0000005c2c4c723c */ /* 0x044ff0000004184c */
[----:B------:R-:W-:Y:S01]  /*2b90*/  HMMA.16816.F32.BF16 R44, R44, R24, R112 ;  /* 0x000000182c2c723c */ /* 0x000fe20000041870 */
[----:B------:R-:W-:Y:S01]  /*2ba0*/  FMUL R24, R18, UR10 ;  /* 0x0000000a12187c20 */ /* 0x000fe20008400000 */
[----:B------:R-:W-:-:S06]  /*2bb0*/  FMUL R25, R64, UR10 ;  /* 0x0000000a40197c20 */ /* 0x000fcc0008400000 */
[C---:B------:R-:W-:Y:S01]  /*2bc0*/  HMMA.16816.F32.BF16 R96, R56.reuse, R98, R32 ;  /* 0x000000623860723c */ /* 0x040fe20000041820 */
[----:B------:R-:W-:Y:S01]  /*2bd0*/  FMUL R33, R19, UR10 ;  /* 0x0000000a13217c20 */ /* 0x000fe20008400000 */
[----:B------:R-:W-:Y:S01]  /*2be0*/  FMUL R34, R66, UR10 ;  /* 0x0000000a42227c20 */ /* 0x000fe20008400000 */
[----:B------:R-:W-:Y:S01]  /*2bf0*/  FMNMX3 R32, R2, R3, R24, !PT ;  /* 0x0000000302207276 */ /* 0x000fe20007800018 */
[----:B------:R-:W-:Y:S01]  /*2c00*/  FMUL R2, R65, UR10 ;  /* 0x0000000a41027c20 */ /* 0x000fe20008400000 */
[----:B------:R-:W-:Y:S01]  /*2c10*/  FMUL R3, R108, UR10 ;  /* 0x0000000a6c037c20 */ /* 0x000fe20008400000 */
[----:B------:R-:W-:Y:S01]  /*2c20*/  FMNMX3 R0, R40, R0, R25, !PT ;  /* 0x0000000028007276 */ /* 0x000fe20007800019 */
[----:B------:R-:W-:Y:S01]  /*2c30*/  FMUL R24, R67, UR10 ;  /* 0x0000000a43187c20 */ /* 0x000fe20008400000 */
[----:B------:R-:W-:Y:S01]  /*2c40*/  FMUL R25, R110, UR10 ;  /* 0x0000000a6e197c20 */ /* 0x000fe20008400000 */
[----:B------:R-:W-:Y:S01]  /*2c50*/  FMNMX3 R32, R32, R33, R34, !PT ;  /* 0x0000002120207276 */ /* 0x000fe20007800022 */
[C---:B------:R-:W-:Y:S01]  /*2c60*/  HMMA.16816.F32.BF16 R40, R56.reuse, R42, R28 ;  /* 0x0000002a3828723c */ /* 0x040fe2000004181c */
[----:B------:R-:W-:Y:S01]  /*2c70*/  FMUL R29, R109, UR10 ;  /* 0x0000000a6d1d7c20 */ /* 0x000fe20008400000 */
[----:B------:R-:W-:Y:S01]  /*2c80*/  FMUL R30, R8, UR10 ;  /* 0x0000000a081e7c20 */ /* 0x000fe20008400000 */
[----:B------:R-:W-:Y:S01]  /*2c90*/  FMNMX3 R28, R0, R2, R3, !PT ;  /* 0x00000002001c7276 */ /* 0x000fe20007800003 */
[----:B------:R-:W-:Y:S01]  /*2ca0*/  FMUL R0, R9, UR10 ;  /* 0x0000000a09007c20 */ /* 0x000fe20008400000 */
[----:B------:R-:W-:Y:S01]  /*2cb0*/  FMNMX3 R24, R32, R24, R25, !PT ;  /* 0x0000001820187276 */ /* 0x000fe20007800019 */
[----:B------:R-:W-:Y:S01]  /*2cc0*/  FMUL R25, R12, UR10 ;  /* 0x0000000a0c197c20 */ /* 0x000fe20008400000 */
[----:B------:R-:W-:Y:S01]  /*2cd0*/  FMNMX3 R28, R28, R29, R30, !PT ;  /* 0x0000001d1c1c7276 */ /* 0x000fe2000780001e */
[----:B------:R-:W-:Y:S01]  /*2ce0*/  FMUL R2, R111, UR10 ;  /* 0x0000000a6f027c20 */ /* 0x000fe20008400000 */
[----:B------:R-:W-:Y:S01]  /*2cf0*/  FMUL R3, R10, UR10 ;  /* 0x0000000a0a037c20 */ /* 0x000fe20008400000 */
[----:B------:R-:W-:Y:S01]  /*2d00*/  HMMA.16816.F32.BF16 R80, R56, R82, R116 ;  /* 0x000000523850723c */ /* 0x000fe20000041874 */
[----:B------:R-:W-:Y:S01]  /*2d10*/  FMNMX3 R0, R28, R0, R25, !PT ;  /* 0x000000001c007276 */ /* 0x000fe20007800019 */
[----:B------:R-:W-:Y:S01]  /*2d20*/  FMUL R28, R11, UR10 ;  /* 0x0000000a0b1c7c20 */ /* 0x000fe20008400000 */
[----:B------:R-:W-:Y:S01]  /*2d30*/  FMUL R30, R14, UR10 ;  /* 0x0000000a0e1e7c20 */ /* 0x000fe20008400000 */
[----:B------:R-:W-:Y:S01]  /*2d40*/  FMNMX3 R29, R24, R2, R3, !PT ;  /* 0x00000002181d7276 */ /* 0x000fe20007800003 */
[----:B------:R-:W-:Y:S01]  /*2d50*/  FMUL R24, R15, UR10 ;  /* 0x0000000a0f187c20 */ /* 0x000fe20008400000 */
[----:B------:R-:W-:Y:S01]  /*2d60*/  FMUL R25, R38, UR10 ;  /* 0x0000000a26197c20 */ /* 0x000fe20008400000 */
[----:B------:R-:W-:Y:S01]  /*2d70*/  FMUL R2, R13, UR10 ;  /* 0x0000000a0d027c20 */ /* 0x000fe20008400000 */
[----:B------:R-:W-:Y:S01]  /*2d80*/  FMNMX3 R28, R29, R28, R30, !PT ;  /* 0x0000001c1d1c7276 */ /* 0x000fe2000780001e */
[----:B------:R-:W-:Y:S01]  /*2d90*/  FMUL R3, R36, UR10 ;  /* 0x0000000a24037c20 */ /* 0x000fe20008400000 */
[----:B------:R-:W-:-:S02]  /*2da0*/  FMUL R30, R100, UR10 ;  /* 0x0000000a641e7c20 */ /* 0x000fc40008400000 */
[----:B------:R-:W-:Y:S01]  /*2db0*/  FMNMX3 R24, R28, R24, R25, !PT ;  /* 0x000000181c187276 */ /* 0x000fe20007800019 */
[----:B------:R-:W-:Y:S01]  /*2dc0*/  FMUL R28, R37, UR10 ;  /* 0x0000000a251c7c20 */ /* 0x000fe20008400000 */
[C---:B------:R-:W-:Y:S01]  /*2dd0*/  HMMA.16816.F32.BF16 R84, R56.reuse, R86, R72 ;  /* 0x000000563854723c */ /* 0x040fe20000041848 */
[----:B------:R-:W-:Y:S01]  /*2de0*/  FMNMX3 R29, R0, R2, R3, !PT ;  /* 0x00000002001d7276 */ /* 0x000fe20007800003 */
[----:B------:R-:W-:Y:S01]  /*2df0*/  FMUL R0, R101, UR10 ;  /* 0x0000000a65007c20 */ /* 0x000fe20008400000 */
[----:B------:R-:W-:Y:S01]  /*2e00*/  FMUL R2, R39, UR10 ;  /* 0x0000000a27027c20 */ /* 0x000fe20008400000 */
[----:B------:R-:W-:Y:S01]  /*2e10*/  FMUL R3, R102, UR10 ;  /* 0x0000000a66037c20 */ /* 0x000fe20008400000 */
[----:B------:R-:W-:Y:S01]  /*2e20*/  FMUL R25, R88, UR10 ;  /* 0x0000000a58197c20 */ /* 0x000fe20008400000 */
[----:B------:R-:W-:Y:S01]  /*2e30*/  FMNMX3 R28, R29, R28, R30, !PT ;  /* 0x0000001c1d1c7276 */ /* 0x000fe2000780001e */
[----:B------:R-:W-:Y:S01]  /*2e40*/  FMUL R29, R89, UR10 ;  /* 0x0000000a591d7c20 */ /* 0x000fe20008400000 */
[C---:B------:R-:W-:Y:S01]  /*2e50*/  HMMA.16816.F32.BF16 R92, R56.reuse, R94, R76 ;  /* 0x0000005e385c723c */ /* 0x040fe2000004184c */
[----:B------:R-:W-:Y:S01]  /*2e60*/  FMUL R30, R80, UR10 ;  /* 0x0000000a501e7c20 */ /* 0x000fe20008400000 */
[----:B------:R-:W-:Y:S01]  /*2e70*/  FMNMX3 R2, R24, R2, R3, !PT ;  /* 0x0000000218027276 */ /* 0x000fe20007800003 */
[----:B------:R-:W-:Y:S01]  /*2e80*/  FMUL R3, R103, UR10 ;  /* 0x0000000a67037c20 */ /* 0x000fe20008400000 */
[----:B------:R-:W-:Y:S01]  /*2e90*/  FMNMX3 R28, R28, R0, R25, !PT ;  /* 0x000000001c1c7276 */ /* 0x000fe20007800019 */
[----:B------:R-:W-:Y:S01]  /*2ea0*/  FMUL R24, R90, UR10 ;  /* 0x0000000a5a187c20 */ /* 0x000fe20008400000 */
[----:B------:R-:W-:Y:S01]  /*2eb0*/  FMUL R0, R81, UR10 ;  /* 0x0000000a51007c20 */ /* 0x000fe20008400000 */
[----:B------:R-:W-:Y:S01]  /*2ec0*/  FMUL R25, R96, UR10 ;  /* 0x0000000a60197c20 */ /* 0x000fe20008400000 */
[----:B------:R-:W-:Y:S01]  /*2ed0*/  HMMA.16816.F32.BF16 R60, R56, R62, R48 ;  /* 0x0000003e383c723c */ /* 0x000fe20000041830 */
[----:B------:R-:W-:-:S02]  /*2ee0*/  FMNMX3 R28, R28, R29, R30, !PT ;  /* 0x0000001d1c1c7276 */ /* 0x000fc4000780001e */
[----:B------:R-:W-:Y:S01]  /*2ef0*/  FMNMX3 R2, R2, R3, R24, !PT ;  /* 0x0000000302027276 */ /* 0x000fe20007800018 */
[----:B------:R-:W-:Y:S01]  /*2f00*/  FMUL R24, R97, UR10 ;  /* 0x0000000a61187c20 */ /* 0x000fe20008400000 */
[----:B------:R-:W-:-:S03]  /*2f10*/  FMNMX3 R25, R28, R0, R25, !PT ;  /* 0x000000001c197276 */ /* 0x000fc60007800019 */
[----:B------:R-:W-:Y:S01]  /*2f20*/  HMMA.16816.F32.BF16 R56, R56, R26, R44 ;  /* 0x0000001a3838723c */ /* 0x000fe2000004182c */
[----:B------:R-:W-:Y:S01]  /*2f30*/  FMUL R26, R40, UR10 ;  /* 0x0000000a281a7c20 */ /* 0x000fe20008400000 */
[----:B------:R-:W-:Y:S01]  /*2f40*/  FMUL R27, R91, UR10 ;  /* 0x0000000a5b1b7c20 */ /* 0x000fe20008400000 */
[----:B------:R-:W-:Y:S01]  /*2f50*/  FMUL R28, R82, UR10 ;  /* 0x0000000a521c7c20 */ /* 0x000fe20008400000 */
[----:B------:R-:W-:Y:S01]  /*2f60*/  FMUL R0, R41, UR10 ;  /* 0x0000000a29007c20 */ /* 0x000fe20008400000 */
[----:B------:R-:W-:Y:S01]  /*2f70*/  FMUL R3, R84, UR10 ;  /* 0x0000000a54037c20 */ /* 0x000fe20008400000 */
[----:B------:R-:W-:Y:S02]  /*2f80*/  FMNMX3 R26, R25, R24, R26, !PT ;  /* 0x00000018191a7276 */ /* 0x000fe4000780001a */
[----:B------:R-:W-:Y:S01]  /*2f90*/  FMNMX3 R2, R2, R27, R28, !PT ;  /* 0x0000001b02027276 */ /* 0x000fe2000780001c */
[----:B------:R-:W-:Y:S01]  /*2fa0*/  FMUL R27, R83, UR10 ;  /* 0x0000000a531b7c20 */ /* 0x000fe20008400000 */
[----:B------:R-:W-:Y:S01]  /*2fb0*/  FMUL R28, R98, UR10 ;  /* 0x0000000a621c7c20 */ /* 0x000fe20008400000 */
[----:B------:R-:W-:Y:S01]  /*2fc0*/  FMNMX3 R26, R26, R0, R3, !PT ;  /* 0x000000001a1a7276 */ /* 0x000fe20007800003 */
[----:B------:R-:W-:Y:S01]  /*2fd0*/  FMUL R24, R85, UR10 ;  /* 0x0000000a55187c20 */ /* 0x000fe20008400000 */
[----:B------:R-:W-:Y:S01]  /*2fe0*/  FMUL R3, R92, UR10 ;  /* 0x0000000a5c037c20 */ /* 0x000fe20008400000 */
[----:B------:R-:W-:Y:S01]  /*2ff0*/  FMUL R25, R99, UR10 ;  /* 0x0000000a63197c20 */ /* 0x000fe20008400000 */
[----:B------:R-:W-:Y:S01]  /*3000*/  FMUL R0, R42, UR10 ;  /* 0x0000000a2a007c20 */ /* 0x000fe20008400000 */
[----:B------:R-:W-:Y:S01]  /*3010*/  FMNMX3 R2, R2, R27, R28, !PT ;  /* 0x0000001b02027276 */ /* 0x000fe2000780001c */
        /* <DEDUP_REMOVED lines=9> */
[----:B------:R-:W-:Y:S01]  /*30b0*/  FMUL R3, R57, UR10 ;  /* 0x0000000a39037c20 */ /* 0x000fe20008400000 */
[----:B------:R-:W-:Y:S01]  /*30c0*/  FMNMX3 R27, R27, R2, R24, !PT ;  /* 0x000000021b1b7276 */ /* 0x000fe20007800018 */
[----:B------:R-:W-:Y:S01]  /*30d0*/  FMUL R2, R87, UR10 ;  /* 0x0000000a57027c20 */ /* 0x000fe20008400000 */
[----:B------:R-:W-:Y:S01]  /*30e0*/  FMUL R24, R94, UR10 ;  /* 0x0000000a5e187c20 */ /* 0x000fe20008400000 */
[----:B------:R-:W-:-:S02]  /*30f0*/  FMNMX3 R0, R0, R25, R26, !PT ;  /* 0x0000001900007276 */ /* 0x000fc4000780001a */
[----:B------:R-:W-:Y:S02]  /*3100*/  FMNMX R3, R3, R27, !PT ;  /* 0x0000001b03037209 */ /* 0x000fe40007800000 */
[----:B------:R-:W-:-:S03]  /*3110*/  FMNMX3 R0, R0, R2, R24, !PT ;  /* 0x0000000200007276 */ /* 0x000fc60007800018 */
[----:B------:R-:W0:Y:S01]  /*3120*/  SHFL.BFLY PT, R24, R3, 0x2, 0x1f ;  /* 0x0c401f0003187f89 */ /* 0x000e2200000e0000 */
[----:B------:R-:W-:Y:S01]  /*3130*/  FMUL R25, R95, UR10 ;  /* 0x0000000a5f197c20 */ /* 0x000fe20008400000 */
[----:B------:R-:W-:Y:S01]  /*3140*/  FMUL R26, R62, UR10 ;  /* 0x0000000a3e1a7c20 */ /* 0x000fe20008400000 */
[----:B------:R-:W-:Y:S01]  /*3150*/  FMUL R2, R63, UR10 ;  /* 0x0000000a3f027c20 */ /* 0x000fe20008400000 */
[----:B------:R-:W-:-:S03]  /*3160*/  FMUL R27, R58, UR10 ;  /* 0x0000000a3a1b7c20 */ /* 0x000fc60008400000 */
[----:B------:R-:W-:Y:S01]  /*3170*/  FMNMX3 R0, R0, R25, R26, !PT ;  /* 0x0000001900007276 */ /* 0x000fe2000780001a */
[----:B------:R-:W-:Y:S03]  /*3180*/  STL [R1+0x1fc], R98 ;  /* 0x0001fc6201007387 */ /* 0x000fe60000100800 */
[----:B------:R-:W-:Y:S01]  /*3190*/  FMNMX3 R0, R0, R2, R27, !PT ;  /* 0x0000000200007276 */ /* 0x000fe2000780001b */
[----:B------:R-:W-:Y:S01]  /*31a0*/  STL [R1+0x1f8], R99 ;  /* 0x0001f86301007387 */ /* 0x000fe20000100800 */
[----:B0-----:R-:W-:-:S03]  /*31b0*/  FMNMX R24, R3, R24, !PT ;  /* 0x0000001803187209 */ /* 0x001fc60007800000 */
[----:B------:R-:W-:Y:S04]  /*31c0*/  STL [R1+0x1e4], R42 ;  /* 0x0001e42a01007387 */ /* 0x000fe80000100800 */
[----:B------:R-:W4:Y:S04]  /*31d0*/  SHFL.BFLY PT, R2, R24, 0x1, 0x1f ;  /* 0x0c201f0018027f89 */ /* 0x000f2800000e0000 */
[----:B------:R-:W-:Y:S04]  /*31e0*/  STL [R1+0x204], R61 ;  /* 0x0002043d01007387 */ /* 0x000fe80000100800 */
        /* <DEDUP_REMOVED lines=11> */
[----:B------:R-:W2:Y:S04]  /*32a0*/  LDL.LU R70, [R1+0x98] ;  /* 0x0000980001467983 */ /* 0x000ea80000300800 */
[----:B------:R-:W5:Y:S04]  /*32b0*/  LDL.LU R71, [R1+0x94] ;  /* 0x0000940001477983 */ /* 0x000f680000300800 */
[----:B------:R-:W5:Y:S04]  /*32c0*/  LDL.LU R121, [R1+0x90] ;  /* 0x0000900001797983 */ /* 0x000f680000300800 */
[----:B------:R-:W5:Y:S04]  /*32d0*/  LDL.LU R54, [R1+0x8c] ;  /* 0x00008c0001367983 */ /* 0x000f680000300800 */
[----:B------:R-:W5:Y:S04]  /*32e0*/  LDL.LU R55, [R1+0x88] ;  /* 0x0000880001377983 */ /* 0x000f680000300800 */
[----:B------:R-:W5:Y:S04]  /*32f0*/  LDL.LU R68, [R1+0x84] ;  /* 0x0000840001447983 */ /* 0x000f680000300800 */
[----:B------:R-:W5:Y:S04]  /*3300*/  LDL.LU R69, [R1+0xa4] ;  /* 0x0000a40001457983 */ /* 0x000f680000300800 */
[----:B------:R-:W5:Y:S01]  /*3310*/  LDL.LU R120, [R1+0x9c] ;  /* 0x00009c0001787983 */ /* 0x000f620000300800 */
[----:B----4-:R-:W-:-:S03]  /*3320*/  FMNMX3 R2, R24, R2, R105, !PT ;  /* 0x0000000218027276 */ /* 0x010fc60007800069 */
[----:B------:R-:W4:Y:S01]  /*3330*/  LDL R24, [R1+0x74] ;  /* 0x0000740001187983 */ /* 0x000f220000100800 */
[----:B------:R-:W-:-:S05]  /*3340*/  FMUL R25, R59, UR10 ;  /* 0x0000000a3b197c20 */ /* 0x000fca0008400000 */
[----:B------:R-:W-:-:S05]  /*3350*/  FMNMX R25, R25, R0, !PT ;  /* 0x0000000019197209 */ /* 0x000fca0007800000 */
[----:B------:R-:W0:Y:S01]  /*3360*/  SHFL.BFLY PT, R0, R25, 0x2, 0x1f ;  /* 0x0c401f0019007f89 */ /* 0x000e2200000e0000 */
[----:B------:R-:W1:Y:S01]  /*3370*/  S2R R123, SR_TID.X ;  /* 0x00000000007b7919 */ /* 0x000e620000002100 */
[----:B0-----:R-:W-:Y:S02]  /*3380*/  FMNMX R0, R25, R0, !PT ;  /* 0x0000000019007209 */ /* 0x001fe40007800000 */
[----:B------:R-:W0:Y:S03]  /*3390*/  S2R R25, SR_TID.X ;  /* 0x0000000000197919 */ /* 0x000e260000002100 */
[----:B------:R-:W3:Y:S01]  /*33a0*/  SHFL.BFLY PT, R3, R0, 0x1, 0x1f ;  /* 0x0c201f0000037f89 */ /* 0x000ee200000e0000 */
[--C-:B------:R-:W-:Y:S01]  /*33b0*/  FFMA R20, R20, UR10, -R2.reuse ;  /* 0x0000000a14147c23 */ /* 0x100fe20008000802 */
[----:B------:R-:W-:-:S03]  /*33c0*/  FFMA R21, R21, UR10, -R2 ;  /* 0x0000000a15157c23 */ /* 0x000fc60008000802 */
[----:B------:R-:W-:Y:S01]  /*33d0*/  FMUL R20, R20, 1.4426950216293334961 ;  /* 0x3fb8aa3b14147820 */ /* 0x000fe20000400000 */
[----:B-1----:R-:W-:Y:S01]  /*33e0*/  LOP3.LUT R123, R123, 0x7, RZ, 0xc0, !PT ;  /* 0x000000077b7b7812 */ /* 0x002fe200078ec0ff */
[----:B------:R-:W-:Y:S02]  /*33f0*/  FFMA R16, R16, UR10, -R2 ;  /* 0x0000000a10107c23 */ /* 0x000fe40008000802 */
[----:B------:R1:W-:Y:S02]  /*3400*/  MUFU.EX2 R122, R20 ;  /* 0x00000014007a7308 */ /* 0x0003e40000000800 */
[----:B------:R-:W-:Y:S01]  /*3410*/  FMUL R16, R16, 1.4426950216293334961 ;  /* 0x3fb8aa3b10107820 */ /* 0x000fe20000400000 */
[----:B-1----:R-:W-:Y:S01]  /*3420*/  FMUL R20, R21, 1.4426950216293334961 ;  /* 0x3fb8aa3b15147820 */ /* 0x002fe20000400000 */
[----:B---3--:R-:W-:Y:S01]  /*3430*/  FMNMX3 R0, R0, R3, R53, !PT ;  /* 0x0000000300007276 */ /* 0x008fe20007800035 */
[----:B------:R-:W-:-:S03]  /*3440*/  IMAD R3, R123, 0x110, RZ ;  /* 0x000001107b037824 */ /* 0x000fc600078e02ff */
[----:B------:R1:W-:Y:S01]  /*3450*/  MUFU.EX2 R123, R20 ;  /* 0x00000014007b7308 */ /* 0x0003e20000000800 */
[----:B0-----:R-:W-:Y:S01]  /*3460*/  LOP3.LUT R21, R25, 0x1ff, RZ, 0xc0, !PT ;  /* 0x000001ff19157812 */ /* 0x001fe200078ec0ff */
[--C-:B------:R-:W-:Y:S01]  /*3470*/  FFMA R22, R22, UR10, -R0.reuse ;  /* 0x0000000a16167c23 */ /* 0x100fe20008000800 */
[----:B------:R-:W-:-:S03]  /*3480*/  FFMA R23, R23, UR10, -R0 ;  /* 0x0000000a17177c23 */ /* 0x000fc60008000800 */
[----:B------:R-:W-:Y:S01]  /*3490*/  FMUL R22, R22, 1.4426950216293334961 ;  /* 0x3fb8aa3b16167820 */ /* 0x000fe20000400000 */
[C---:B-1----:R-:W-:Y:S01]  /*34a0*/  LOP3.LUT R20, R25.reuse, 0x180, RZ, 0xc0, !PT ;  /* 0x0000018019147812 */ /* 0x042fe200078ec0ff */
[----:B------:R0:W1:Y:S01]  /*34b0*/  MUFU.EX2 R27, R16 ;  /* 0x00000010001b7308 */ /* 0x0000620000000800 */
[----:B------:R-:W-:Y:S01]  /*34c0*/  SHF.L.U32 R25, R25, 0x1, RZ ;  /* 0x0000000119197819 */ /* 0x000fe200000006ff */
[----:B------:R-:W-:Y:S01]  /*34d0*/  FMUL R23, R23, 1.4426950216293334961 ;  /* 0x3fb8aa3b17177820 */ /* 0x000fe20000400000 */
[----:B------:R-:W-:Y:S02]  /*34e0*/  SHF.L.U32 R21, R21, 0x1, RZ ;  /* 0x0000000115157819 */ /* 0x000fe400000006ff */
[----:B------:R-:W-:Y:S01]  /*34f0*/  LOP3.LUT R3, R3, 0x30, R25, 0x78, !PT ;  /* 0x0000003003037812 */ /* 0x000fe200078e7819 */
[----:B------:R-:W-:Y:S01]  /*3500*/  BAR.SYNC.DEFER_BLOCKING 0x0 ;  /* 0x0000000000007b1d */ /* 0x000fe20000010000 */
[----:B------:R-:W-:-:S05]  /*3510*/  SHF.R.U32.HI R20, RZ, 0x3, R20 ;  /* 0x00000003ff147819 */ /* 0x000fca0000011614 */
[----:B------:R-:W3:Y:S01]  /*3520*/  MUFU.EX2 R25, R22 ;  /* 0x0000001600197308 */ /* 0x000ee20000000800 */
[----:B0-----:R-:W-:-:S07]  /*3530*/  LOP3.LUT R16, R21, R20, RZ, 0x3c, !PT ;  /* 0x0000001415107212 */ /* 0x001fce00078e3cff */
[----:B------:R-:W0:Y:S01]  /*3540*/  MUFU.EX2 R26, R23 ;  /* 0x00000017001a7308 */ /* 0x000e220000000800 */
[----:B-1----:R-:W-:Y:S01]  /*3550*/  STL [R1+0xb0], R27 ;  /* 0x0000b01b01007387 */ /* 0x002fe20000100800 */
[----:B------:R-:W-:-:S03]  /*3560*/  FADD R20, -R2, R105 ;  /* 0x0000006902147221 */ /* 0x000fc60000000100 */
[----:B------:R-:W-:Y:S04]  /*3570*/  STS.U16 [R16+UR6+0x8000], R106 ;  /* 0x0080006a10007988 */ /* 0x000fe80008000406 */
[----:B------:R-:W-:Y:S01]  /*3580*/  STS.U16 [R16+UR6+0x8800], R107 ;  /* 0x0088006b10007988 */ /* 0x000fe20008000406 */
[----:B------:R-:W-:-:S03]  /*3590*/  FMUL R20, R20, 1.4426950216293334961 ;  /* 0x3fb8aa3b14147820 */ /* 0x000fc60000400000 */
[----:B--2---:R-:W-:Y:S04]  /*35a0*/  STS.U16 [R16+UR6+0x9000], R70 ;  /* 0x0090004610007988 */ /* 0x004fe80008000406 */
[----:B-----5:R-:W-:Y:S04]  /*35b0*/  STS.U16 [R16+UR6+0x9800], R71 ;  /* 0x0098004710007988 */ /* 0x020fe80008000406 */
[----:B------:R1:W-:Y:S04]  /*35c0*/  STS.U16 [R16+UR6+0xa000], R121 ;  /* 0x00a0007910007988 */ /* 0x0003e80008000406 */
[----:B------:R-:W-:Y:S04]  /*35d0*/  STS.U16 [R16+UR6+0xa800], R54 ;  /* 0x00a8003610007988 */ /* 0x000fe80008000406 */
[----:B------:R-:W-:Y:S04]  /*35e0*/  STS.U16 [R16+UR6+0xb000], R55 ;  /* 0x00b0003710007988 */ /* 0x000fe80008000406 */
[----:B------:R2:W-:Y:S01]  /*35f0*/  STS.U16 [R16+UR6+0xb800], R68 ;  /* 0x00b8004410007988 */ /* 0x0005e20008000406 */
[----:B-1----:R1:W-:Y:S01]  /*3600*/  MUFU.EX2 R121, R20 ;  /* 0x0000001400797308 */ /* 0x0023e20000000800 */
[----:B--2---:R-:W-:-:S02]  /*3610*/  FFMA R16, R18, UR10, -R0 ;  /* 0x0000000a12107c23 */ /* 0x004fc40008000800 */
[----:B----4-:R-:W-:Y:S04]  /*3620*/  STS.U16 [R24+UR6+0x8400], R69 ;  /* 0x0084004518007988 */ /* 0x010fe80008000406 */
[----:B------:R-:W-:Y:S04]  /*3630*/  STS.U16 [R24+UR6+0x8c00], R120 ;  /* 0x008c007818007988 */ /* 0x000fe80008000406 */
[----:B------:R2:W-:Y:S04]  /*3640*/  STS.U16 [R24+UR6+0x9400], R4 ;  /* 0x0094000418007988 */ /* 0x0005e80008000406 */
[----:B------:R4:W-:Y:S04]  /*3650*/  STS.U16 [R24+UR6+0x9c00], R5 ;  /* 0x009c000518007988 */ /* 0x0009e80008000406 */
[----:B------:R5:W-:Y:S04]  /*3660*/  STS.U16 [R24+UR6+0xa400], R6 ;  /* 0x00a4000618007988 */ /* 0x000be80008000406 */
[----:B--2---:R-:W2:Y:S04]  /*3670*/  LDL.LU R4, [R1+0x214] ;  /* 0x0002140001047983 */ /* 0x004ea80000300800 */
[----:B----4-:R-:W4:Y:S04]  /*3680*/  LDL.LU R5, [R1+0x210] ;  /* 0x0002100001057983 */ /* 0x010f280000300800 */
[----:B-----5:R-:W5:Y:S04]  /*3690*/  LDL.LU R6, [R1+0x20c] ;  /* 0x00020c0001067983 */ /* 0x020f680000300800 */
[----:B------:R0:W-:Y:S04]  /*36a0*/  STS.U16 [R24+UR6+0xac00], R7 ;  /* 0x00ac000718007988 */ /* 0x0001e80008000406 */
[----:B0-----:R-:W4:Y:S04]  /*36b0*/  LDL.LU R7, [R1+0x208] ;  /* 0x0002080001077983 */ /* 0x001f280000300800 */
[----:B---3--:R-:W-:Y:S04]  /*36c0*/  STL [R1+0x78], R25 ;  /* 0x0000781901007387 */ /* 0x008fe80000100800 */
[----:B------:R-:W-:Y:S04]  /*36d0*/  STL [R1+0x70], R26 ;  /* 0x0000701a01007387 */ /* 0x000fe80000100800 */
[----:B------:R-:W3:Y:S04]  /*36e0*/  LDL.LU R44, [R1] ;  /* 0x00000000012c7983 */ /* 0x000ee80000300800 */
[----:B------:R-:W3:Y:S04]  /*36f0*/  LDL.LU R43, [R1+0x4] ;  /* 0x00000400012b7983 */ /* 0x000ee80000300800 */
[----:B------:R-:W3:Y:S04]  /*3700*/  LDL.LU R42, [R1+0x8] ;  /* 0x00000800012a7983 */ /* 0x000ee80000300800 */
[----:B------:R-:W4:Y:S04]  /*3710*/  LDL.LU R23, [R1+0xc] ;  /* 0x00000c0001177983 */ /* 0x000f280000300800 */
[----:B------:R-:W4:Y:S04]  /*3720*/  LDL.LU R22, [R1+0x10] ;  /* 0x0000100001167983 */ /* 0x000f280000300800 */
[----:B------:R-:W4:Y:S04]  /*3730*/  LDL.LU R21, [R1+0x14] ;  /* 0x0000140001157983 */ /* 0x000f280000300800 */
[----:B-1----:R-:W4:Y:S04]  /*3740*/  LDL.LU R20, [R1+0x18] ;  /* 0x0000180001147983 */ /* 0x002f280000300800 */
[----:B------:R-:W4:Y:S01]  /*3750*/  LDL.LU R18, [R1+0x1c] ;  /* 0x00001c0001127983 */ /* 0x000f220000300800 */
[----:B------:R-:W-:Y:S01]  /*3760*/  FMUL R16, R16, 1.4426950216293334961 ;  /* 0x3fb8aa3b10107820 */ /* 0x000fe20000400000 */
[----:B------:R-:W-:-:S02]  /*3770*/  FFMA R17, R17, UR10, -R2 ;  /* 0x0000000a11117c23 */ /* 0x000fc40008000802 */
[----:B------:R-:W-:Y:S01]  /*3780*/  STS.U16 [R24+UR6+0xb400], R124 ;  /* 0x00b4007c18007988 */ /* 0x000fe20008000406 */
[----:B------:R0:W-:Y:S01]  /*3790*/  MUFU.EX2 R61, R16 ;  /* 0x00000010003d7308 */ /* 0x0001e20000000800 */
[----:B------:R-:W-:Y:S02]  /*37a0*/  FMUL R17, R17, 1.4426950216293334961 ;  /* 0x3fb8aa3b11117820 */ /* 0x000fe40000400000 */
[----:B------:R1:W-:Y:S01]  /*37b0*/  STS.U16 [R24+UR6+0xbc00], R125 ;  /* 0x00bc007d18007988 */ /* 0x0003e20008000406 */
[----:B------:R-:W-:Y:S01]  /*37c0*/  BAR.SYNC.DEFER_BLOCKING 0x0 ;  /* 0x0000000000007b1d */ /* 0x000fe20000010000 */
[----:B0-----:R-:W-:-:S05]  /*37d0*/  FFMA R16, R19, UR10, -R0 ;  /* 0x0000000a13107c23 */ /* 0x001fca0008000800 */
[----:B------:R0:W1:Y:S01]  /*37e0*/  MUFU.EX2 R56, R17 ;  /* 0x0000001100387308 */ /* 0x0000620000000800 */
[----:B------:R-:W-:Y:S01]  /*37f0*/  FMUL R16, R16, 1.4426950216293334961 ;  /* 0x3fb8aa3b10107820 */ /* 0x000fe20000400000 */
[----:B0-----:R-:W-:-:S06]  /*3800*/  FADD R17, -R0, R53 ;  /* 0x0000003500117221 */ /* 0x001fcc0000000100 */
[----:B-1----:R0:W1:Y:S01]  /*3810*/  MUFU.EX2 R24, R16 ;  /* 0x0000001000187308 */ /* 0x0020620000000800 */
[----:B------:R-:W-:-:S07]  /*3820*/  FMUL R17, R17, 1.4426950216293334961 ;  /* 0x3fb8aa3b11117820 */ /* 0x000fce0000400000 */
[----:B------:R-:W3:Y:S01]  /*3830*/  MUFU.EX2 R120, R17 ;  /* 0x0000001100787308 */ /* 0x000ee20000000800 */
[----:B0-----:R-:W-:Y:S01]  /*3840*/  FFMA R16, R64, UR10, -R2 ;  /* 0x0000000a40107c23 */ /* 0x001fe20008000802 */
[----:B------:R-:W0:Y:S03]  /*3850*/  LDSM.16.M88.4 R32, [R3+UR6+0x9000] ;  /* 0x009000060320783b */ /* 0x000e260008000200 */
[----:B------:R-:W-:Y:S01]  /*3860*/  FMUL R16, R16, 1.4426950216293334961 ;  /* 0x3fb8aa3b10107820 */ /* 0x000fe20000400000 */
[----:B------:R-:W-:Y:S01]  /*3870*/  F2FP.BF16.F32.PACK_AB R106, R56, R27 ;  /* 0x0000001b386a723e */ /* 0x000fe200000010ff */
[----:B------:R-:W0:Y:S02]  /*3880*/  LDSM.16.M88.4 R116, [R3+UR6+0x8800] ;  /* 0x008800060374783b */ /* 0x000e240008000200 */
[----:B------:R1:W-:Y:S01]  /*3890*/  MUFU.EX2 R98, R16 ;  /* 0x0000001000627308 */ /* 0x0003e20000000800 */
[----:B------:R-:W-:Y:S01]  /*38a0*/  F2FP.BF16.F32.PACK_AB R105, R26, R25 ;  /* 0x000000191a69723e */ /* 0x000fe200000010ff */
[----:B-1----:R1:W-:Y:S01]  /*38b0*/  STL [R1+0x80], R24 ;  /* 0x0000801801007387 */ /* 0x0023e20000100800 */
[----:B------:R-:W-:-:S03]  /*38c0*/  F2FP.BF16.F32.PACK_AB R107, R24, R61 ;  /* 0x0000003d186b723e */ /* 0x000fc600000010ff */
[----:B------:R-:W5:Y:S01]  /*38d0*/  LDL.LU R27, [R1+0x20] ;  /* 0x00002000011b7983 */ /* 0x000f620000300800 */
[----:B------:R-:W-:-:S03]  /*38e0*/  FFMA R16, R109, UR10, -R2 ;  /* 0x0000000a6d107c23 */ /* 0x000fc60008000802 */
[----:B------:R-:W5:Y:S01]  /*38f0*/  LDL.LU R26, [R1+0x24] ;  /* 0x00002400011a7983 */ /* 0x000f620000300800 */
[----:B------:R-:W-:-:S03]  /*3900*/  FMUL R16, R16, 1.4426950216293334961 ;  /* 0x3fb8aa3b10107820 */ /* 0x000fc60000400000 */
[----:B------:R-:W5:Y:S04]  /*3910*/  LDL.LU R25, [R1+0x28] ;  /* 0x0000280001197983 */ /* 0x000f680000300800 */
[----:B-1----:R-:W5:Y:S04]  /*3920*/  LDL.LU R24, [R1+0x2c] ;  /* 0x00002c0001187983 */ /* 0x002f680000300800 */
[----:B------:R-:W5:Y:S01]  /*3930*/  LDL.LU R19, [R1+0x30] ;  /* 0x0000300001137983 */ /* 0x000f620000300800 */
[----:B------:R-:W-:-:S03]  /*3940*/  F2FP.BF16.F32.PACK_AB R104, R123, R122 ;  /* 0x0000007a7b68723e */ /* 0x000fc600000010ff */
[----:B------:R-:W1:Y:S01]  /*3950*/  LDSM.16.M88.4 R112, [R3+UR6+0x8000] ;  /* 0x008000060370783b */ /* 0x000e620008000200 */
[----:B------:R-:W-:-:S03]  /*3960*/  FFMA R8, R8, UR10, -R2 ;  /* 0x0000000a08087c23 */ /* 0x000fc60008000802 */
[----:B------:R-:W0:Y:S01]  /*3970*/  LDSM.16.M88.4 R28, [R3+UR6+0x9800] ;  /* 0x00980006031c783b */ /* 0x000e220008000200 */
[----:B--2---:R-:W-:Y:S01]  /*3980*/  FMUL R48, R121, R4 ;  /* 0x0000000479307220 */ /* 0x004fe20000400000 */
[----:B------:R-:W-:Y:S01]  /*3990*/  FFMA R4, R65, UR10, -R2 ;  /* 0x0000000a41047c23 */ /* 0x000fe20008000802 */
[C---:B---3--:R-:W-:Y:S02]  /*39a0*/  FMUL R46, R120.reuse, R42 ;  /* 0x0000002a782e7220 */ /* 0x048fe40000400000 */
[----:B------:R2:W-:Y:S01]  /*39b0*/  MUFU.EX2 R42, R16 ;  /* 0x00000010002a7308 */ /* 0x0005e20000000800 */
[----:B----4-:R-:W-:Y:S02]  /*39c0*/  FMUL R55, R120, R18 ;  /* 0x0000001278377220 */ /* 0x010fe40000400000 */
[----:B------:R-:W3:Y:S04]  /*39d0*/  LDL.LU R18, [R1+0x34] ;  /* 0x0000340001127983 */ /* 0x000ee80000300800 */
[----:B------:R-:W4:Y:S04]  /*39e0*/  LDL.LU R17, [R1+0x38] ;  /* 0x0000380001117983 */ /* 0x000f280000300800 */
[----:B--2---:R-:W2:Y:S04]  /*39f0*/  LDL.LU R16, [R1+0x3c] ;  /* 0x00003c0001107983 */ /* 0x004ea80000300800 */
[----:B------:R-:W2:Y:S04]  /*3a00*/  LDL.LU R64, [R1+0x40] ;  /* 0x0000400001407983 */ /* 0x000ea80000300800 */
[----:B------:R-:W2:Y:S04]  /*3a10*/  LDL.LU R65, [R1+0x44] ;  /* 0x0000440001417983 */ /* 0x000ea80000300800 */
[----:B------:R-:W2:Y:S01]  /*3a20*/  LDL.LU R78, [R1+0x48] ;  /* 0x00004800014e7983 */ /* 0x000ea20000300800 */
[----:B------:R-:W-:-:S03]  /*3a30*/  FMUL R45, R121, R43 ;  /* 0x0000002b792d7220 */ /* 0x000fc60000400000 */
[----:B------:R-:W2:Y:S04]  /*3a40*/  LDL.LU R58, [R1+0x4c] ;  /* 0x00004c00013a7983 */ /* 0x000ea80000300800 */
[----:B------:R-:W2:Y:S01]  /*3a50*/  LDL.LU R76, [R1+0x50] ;  /* 0x00005000014c7983 */ /* 0x000ea20000300800 */
[----:B------:R-:W-:-:S03]  /*3a60*/  FMUL R52, R121, R22 ;  /* 0x0000001679347220 */ /* 0x000fc60000400000 */
[----:B------:R-:W2:Y:S01]  /*3a70*/  LDL.LU R77, [R1+0x54] ;  /* 0x00005400014d7983 */ /* 0x000ea20000300800 */
[C---:B------:R-:W-:Y:S01]  /*3a80*/  FMUL R53, R121.reuse, R21 ;  /* 0x0000001579357220 */ /* 0x040fe20000400000 */
[----:B------:R-:W-:Y:S02]  /*3a90*/  FMUL R54, R120, R20 ;  /* 0x0000001478367220 */ /* 0x000fe40000400000 */
[----:B------:R-:W2:Y:S04]  /*3aa0*/  LDL.LU R62, [R1+0x58] ;  /* 0x00005800013e7983 */ /* 0x000ea80000300800 */
[----:B------:R-:W2:Y:S01]  /*3ab0*/  LDL.LU R43, [R1+0x5c] ;  /* 0x00005c00012b7983 */ /* 0x000ea20000300800 */
[----:B0-----:R-:W-:Y:S03]  /*3ac0*/  HMMA.16816.F32.BF16 R52, R104, R32, R52 ;  /* 0x000000206834723c */ /* 0x001fe60000041834 */
[----:B------:R-:W2:Y:S04]  /*3ad0*/  LDL.LU R87, [R1+0x60] ;  /* 0x0000600001577983 */ /* 0x000ea80000300800 */
[----:B------:R-:W2:Y:S04]  /*3ae0*/  LDL.LU R86, [R1+0x68] ;  /* 0x0000680001567983 */ /* 0x000ea80000300800 */
[----:B------:R-:W2:Y:S04]  /*3af0*/  LDL.LU R33, [R1+0x64] ;  /* 0x0000640001217983 */ /* 0x000ea80000300800 */
[----:B------:R-:W2:Y:S01]  /*3b00*/  LDL.LU R32, [R1+0x6c] ;  /* 0x00006c0001207983 */ /* 0x000ea20000300800 */
[----:B------:R-:W-:Y:S01]  /*3b10*/  FMUL R4, R4, 1.4426950216293334961 ;  /* 0x3fb8aa3b04047820 */ /* 0x000fe20000400000 */
[C---:B------:R-:W-:Y:S01]  /*3b20*/  FMUL R49, R121.reuse, R5 ;  /* 0x0000000579317220 */ /* 0x040fe20000400000 */
[C---:B-----5:R-:W-:Y:S01]  /*3b30*/  FMUL R50, R120.reuse, R6 ;  /* 0x0000000678327220 */ /* 0x060fe20000400000 */
[C---:B------:R-:W-:Y:S01]  /*3b40*/  FMUL R51, R120.reuse, R7 ;  /* 0x0000000778337220 */ /* 0x040fe20000400000 */
[----:B------:R0:W5:Y:S02]  /*3b50*/  MUFU.EX2 R59, R4 ;  /* 0x00000004003b7308 */ /* 0x0001640000000800 */
[----:B0-----:R-:W0:Y:S01]  /*3b60*/  LDSM.16.M88.4 R4, [R3+UR6+0xa000] ;  /* 0x00a000060304783b */ /* 0x001e220008000200 */
[C---:B------:R-:W-:Y:S01]  /*3b70*/  FMUL R47, R120.reuse, R23 ;  /* 0x00000017782f7220 */ /* 0x040fe20000400000 */
[C---:B------:R-:W-:Y:S01]  /*3b80*/  FMUL R72, R121.reuse, R27 ;  /* 0x0000001b79487220 */ /* 0x040fe20000400000 */
[C---:B------:R-:W-:Y:S01]  /*3b90*/  FMUL R73, R121.reuse, R26 ;  /* 0x0000001a79497220 */ /* 0x040fe20000400000 */
[C---:B------:R-:W-:Y:S01]  /*3ba0*/  FMUL R74, R120.reuse, R25 ;  /* 0x00000019784a7220 */ /* 0x040fe20000400000 */
[----:B------:R-:W-:Y:S01]  /*3bb0*/  FMUL R75, R120, R24 ;  /* 0x00000018784b7220 */ /* 0x000fe20000400000 */
[----:B------:R-:W-:Y:S01]  /*3bc0*/  FMUL R68, R121, R19 ;  /* 0x0000001379447220 */ /* 0x000fe20000400000 */
[----:B------:R-:W0:Y:S01]  /*3bd0*/  LDSM.16.M88.4 R20, [R3+UR6+0xa800] ;  /* 0x00a800060314783b */ /* 0x000e220008000200 */
[----:B------:R-:W-:-:S03]  /*3be0*/  FMUL R8, R8, 1.4426950216293334961 ;  /* 0x3fb8aa3b08087820 */ /* 0x000fc60000400000 */
[----:B------:R-:W0:Y:S01]  /*3bf0*/  LDSM.16.M88.4 R24, [R3+UR6+0xb000] ;  /* 0x00b000060318783b */ /* 0x000e220008000200 */
[----:B------:R1:W-:Y:S01]  /*3c00*/  MUFU.EX2 R95, R8 ;  /* 0x00000008005f7308 */ /* 0x0003e20000000800 */
[----:B------:R-:W-:-:S04]  /*3c10*/  FFMA R9, R9, UR10, -R2 ;  /* 0x0000000a09097c23 */ /* 0x000fc80008000802 */
[----:B------:R-:W-:Y:S01]  /*3c20*/  FMUL R9, R9, 1.4426950216293334961 ;  /* 0x3fb8aa3b09097820 */ /* 0x000fe20000400000 */
[----:B-1----:R-:W-:-:S04]  /*3c30*/  FFMA R8, R12, UR10, -R2 ;  /* 0x0000000a0c087c23 */ /* 0x002fc80008000802 */
[----:B------:R-:W-:Y:S01]  /*3c40*/  FMUL R8, R8, 1.4426950216293334961 ;  /* 0x3fb8aa3b08087820 */ /* 0x000fe20000400000 */
[----:B------:R1:W-:Y:S01]  /*3c50*/  MUFU.EX2 R94, R9 ;  /* 0x00000009005e7308 */ /* 0x0003e20000000800 */
[----:B------:R-:W-:Y:S01]  /*3c60*/  FFMA R108, R108, UR10, -R2 ;  /* 0x0000000a6c6c7c23 */ /* 0x000fe20008000802 */
[----:B------:R-:W-:-:S06]  /*3c70*/  FFMA R110, R110, UR10, -R0 ;  /* 0x0000000a6e6e7c23 */ /* 0x000fcc0008000800 */
[----:B------:R5:W-:Y:S01]  /*3c80*/  MUFU.EX2 R57, R8 ;  /* 0x0000000800397308 */ /* 0x000be20000000800 */
[--C-:B-1----:R-:W-:Y:S01]  /*3c90*/  FFMA R9, R66, UR10, -R0.reuse ;  /* 0x0000000a42097c23 */ /* 0x102fe20008000800 */
[----:B------:R-:W-:Y:S01]  /*3ca0*/  FMUL R108, R108, 1.4426950216293334961 ;  /* 0x3fb8aa3b6c6c7820 */ /* 0x000fe20000400000 */
[----:B------:R-:W-:Y:S01]  /*3cb0*/  FMUL R110, R110, 1.4426950216293334961 ;  /* 0x3fb8aa3b6e6e7820 */ /* 0x000fe20000400000 */
[----:B------:R-:W-:Y:S01]  /*3cc0*/  FMUL R44, R121, R44 ;  /* 0x0000002c792c7220 */ /* 0x000fe20000400000 */
[----:B------:R-:W-:Y:S01]  /*3cd0*/  FMUL R9, R9, 1.4426950216293334961 ;  /* 0x3fb8aa3b09097820 */ /* 0x000fe20000400000 */
[----:B-----5:R-:W-:Y:S01]  /*3ce0*/  FFMA R8, R67, UR10, -R0 ;  /* 0x0000000a43087c23 */ /* 0x020fe20008000800 */
[----:B------:R-:W-:-:S03]  /*3cf0*/  FFMA R13, R13, UR10, -R2 ;  /* 0x0000000a0d0d7c23 */ /* 0x000fc60008000802 */
[----:B------:R-:W-:Y:S01]  /*3d00*/  FMUL R8, R8, 1.4426950216293334961 ;  /* 0x3fb8aa3b08087820 */ /* 0x000fe20000400000 */
[--C-:B------:R-:W-:Y:S01]  /*3d10*/  FFMA R14, R14, UR10, -R0.reuse ;  /* 0x0000000a0e0e7c23 */ /* 0x100fe20008000800 */
[----:B------:R-:W1:Y:S01]  /*3d20*/  MUFU.EX2 R63, R108 ;  /* 0x0000006c003f7308 */ /* 0x000e620000000800 */
[----:B------:R-:W-:Y:S01]  /*3d30*/  FMUL R13, R13, 1.4426950216293334961 ;  /* 0x3fb8aa3b0d0d7820 */ /* 0x000fe20000400000 */
[----:B------:R-:W-:Y:S01]  /*3d40*/  FFMA R15, R15, UR10, -R0 ;  /* 0x0000000a0f0f7c23 */ /* 0x000fe20008000800 */
[----:B------:R-:W-:Y:S01]  /*3d50*/  FMUL R14, R14, 1.4426950216293334961 ;  /* 0x3fb8aa3b0e0e7820 */ /* 0x000fe20000400000 */
[C---:B------:R-:W-:Y:S04]  /*3d60*/  HMMA.16816.F32.BF16 R44, R104.reuse, R116, R44 ;  /* 0x00000074682c723c */ /* 0x040fe8000004182c */
[----:B------:R-:W-:Y:S04]  /*3d70*/  MUFU.EX2 R99, R9 ;  /* 0x0000000900637308 */ /* 0x000fe80000000800 */
[----:B------:R-:W-:Y:S01]  /*3d80*/  HMMA.16816.F32.BF16 R48, R104, R112, R48 ;  /* 0x000000706830723c */ /* 0x000fe20000041830 */
[----:B------:R-:W-:-:S03]  /*3d90*/  FMUL R113, R15, 1.4426950216293334961 ;  /* 0x3fb8aa3b0f717820 */ /* 0x000fc60000400000 */
[----:B------:R-:W-:Y:S01]  /*3da0*/  MUFU.EX2 R117, R14 ;  /* 0x0000000e00757308 */ /* 0x000fe20000000800 */
[----:B------:R-:W-:-:S03]  /*3db0*/  FFMA R10, R10, UR10, -R0 ;  /* 0x0000000a0a0a7c23 */ /* 0x000fc60008000800 */
[----:B------:R-:W-:Y:S01]  /*3dc0*/  HMMA.16816.F32.BF16 R72, R104, R28, R72 ;  /* 0x0000001c6848723c */ /* 0x000fe20000041848 */
[----:B------:R-:W-:-:S03]  /*3dd0*/  FMUL R10, R10, 1.4426950216293334961 ;  /* 0x3fb8aa3b0a0a7820 */ /* 0x000fc60000400000 */
[----:B------:R-:W-:Y:S01]  /*3de0*/  MUFU.EX2 R113, R113 ;  /* 0x0000007100717308 */ /* 0x000fe20000000800 */
[--C-:B------:R-:W-:Y:S01]  /*3df0*/  FFMA R89, R89, UR10, -R2.reuse ;  /* 0x0000000a59597c23 */ /* 0x100fe20008000802 */
[----:B------:R-:W-:-:S03]  /*3e00*/  FFMA R81, R81, UR10, -R2 ;  /* 0x0000000a51517c23 */ /* 0x000fc60008000802 */
[----:B------:R-:W-:Y:S01]  /*3e10*/  FMUL R89, R89, 1.4426950216293334961 ;  /* 0x3fb8aa3b59597820 */ /* 0x000fe20000400000 */
[----:B------:R-:W-:-:S03]  /*3e20*/  FMUL R81, R81, 1.4426950216293334961 ;  /* 0x3fb8aa3b51517820 */ /* 0x000fc60000400000 */
[----:B------:R-:W-:Y:S01]  /*3e30*/  MUFU.EX2 R116, R89 ;  /* 0x0000005900747308 */ /* 0x000fe20000000800 */
[----:B---3--:R-:W-:Y:S01]  /*3e40*/  FMUL R69, R121, R18 ;  /* 0x0000001279457220 */ /* 0x008fe20000400000 */
[C---:B----4-:R-:W-:Y:S01]  /*3e50*/  FMUL R70, R120.reuse, R17 ;  /* 0x0000001178467220 */ /* 0x050fe20000400000 */
[----:B--2---:R-:W-:Y:S02]  /*3e60*/  FMUL R71, R120, R16 ;  /* 0x0000001078477220 */ /* 0x004fe40000400000 */
[----:B------:R-:W2:Y:S05]  /*3e70*/  LDSM.16.M88.4 R16, [R3+UR6+0xb800] ;  /* 0x00b800060310783b */ /* 0x000eaa0008000200 */
[----:B0-----:R-:W-:Y:S01]  /*3e80*/  HMMA.16816.F32.BF16 R68, R104, R4, R68 ;  /* 0x000000046844723c */ /* 0x001fe20000041844 */
[----:B------:R-:W-:-:S04]  /*3e90*/  FFMA R4, R111, UR10, -R0 ;  /* 0x0000000a6f047c23 */ /* 0x000fc80008000800 */
[----:B------:R-:W-:Y:S01]  /*3ea0*/  FMUL R4, R4, 1.4426950216293334961 ;  /* 0x3fb8aa3b04047820 */ /* 0x000fe20000400000 */
[C---:B------:R-:W-:Y:S01]  /*3eb0*/  FMUL R66, R120.reuse, R78 ;  /* 0x0000004e78427220 */ /* 0x040fe20000400000 */
[C---:B------:R-:W-:Y:S02]  /*3ec0*/  FMUL R67, R120.reuse, R58 ;  /* 0x0000003a78437220 */ /* 0x040fe40000400000 */
[----:B------:R-:W0:Y:S01]  /*3ed0*/  MUFU.EX2 R58, R8 ;  /* 0x00000008003a7308 */ /* 0x000e220000000800 */
[----:B------:R-:W-:-:S07]  /*3ee0*/  FMUL R78, R120, R62 ;  /* 0x0000003e784e7220 */ /* 0x000fce0000400000 */
[----:B------:R3:W-:Y:S01]  /*3ef0*/  MUFU.EX2 R62, R4 ;  /* 0x00000004003e7308 */ /* 0x0007e20000000800 */
[----:B------:R-:W-:-:S07]  /*3f00*/  FMUL R79, R120, R43 ;  /* 0x0000002b784f7220 */ /* 0x000fce0000400000 */
[----:B------:R4:W5:Y:S01]  /*3f10*/  MUFU.EX2 R43, R110 ;  /* 0x0000006e002b7308 */ /* 0x0009620000000800 */
[----:B---3--:R-:W-:Y:S01]  /*3f20*/  FFMA R4, R36, UR10, -R2 ;  /* 0x0000000a24047c23 */ /* 0x008fe20008000802 */
[----:B------:R-:W-:Y:S01]  /*3f30*/  LOP3.LUT R36, R3, 0x40, RZ, 0x3c, !PT ;  /* 0x0000004003247812 */ /* 0x000fe200078e3cff */
[C---:B------:R-:W-:Y:S01]  /*3f40*/  FMUL R64, R121.reuse, R64 ;  /* 0x0000004079407220 */ /* 0x040fe20000400000 */
[C---:B------:R-:W-:Y:S01]  /*3f50*/  FMUL R65, R121.reuse, R65 ;  /* 0x0000004179417220 */ /* 0x040fe20000400000 */
[C---:B------:R-:W-:Y:S01]  /*3f60*/  FMUL R76, R121.reuse, R76 ;  /* 0x0000004c794c7220 */ /* 0x040fe20000400000 */
[C---:B------:R-:W-:Y:S01]  /*3f70*/  FMUL R77, R121.reuse, R77 ;  /* 0x0000004d794d7220 */ /* 0x040fe20000400000 */
[C---:B------:R-:W-:Y:S01]  /*3f80*/  FMUL R108, R121.reuse, R87 ;  /* 0x00000057796c7220 */ /* 0x040fe20000400000 */
[C---:B----4-:R-:W-:Y:S01]  /*3f90*/  FMUL R110, R120.reuse, R86 ;  /* 0x00000056786e7220 */ /* 0x050fe20000400000 */
[----:B------:R-:W-:Y:S01]  /*3fa0*/  FMUL R109, R121, R33 ;  /* 0x00000021796d7220 */ /* 0x000fe20000400000 */
[----:B------:R3:W4:Y:S01]  /*3fb0*/  MUFU.EX2 R86, R13 ;  /* 0x0000000d00567308 */ /* 0x0007220000000800 */
[----:B------:R-:W-:Y:S01]  /*3fc0*/  FMUL R111, R120, R32 ;  /* 0x00000020786f7220 */ /* 0x000fe20000400000 */
[----:B------:R-:W-:Y:S01]  /*3fd0*/  FMUL R4, R4, 1.4426950216293334961 ;  /* 0x3fb8aa3b04047820 */ /* 0x000fe20000400000 */
[----:B---3--:R-:W3:Y:S01]  /*3fe0*/  LDSM.16.M88.4 R12, [R36+UR6+0x9000] ;  /* 0x00900006240c783b */ /* 0x008ee20008000200 */
[C---:B------:R-:W-:Y:S04]  /*3ff0*/  HMMA.16816.F32.BF16 R64, R104.reuse, R20, R64 ;  /* 0x000000146840723c */ /* 0x040fe80000041840 */
[----:B------:R0:W-:Y:S04]  /*4000*/  MUFU.EX2 R87, R4 ;  /* 0x0000000400577308 */ /* 0x0001e80000000800 */
[----:B------:R-:W-:Y:S01]  /*4010*/  HMMA.16816.F32.BF16 R76, R104, R24, R76 ;  /* 0x00000018684c723c */ /* 0x000fe2000004184c */
[----:B0-----:R-:W-:-:S07]  /*4020*/  FFMA R4, R11, UR10, -R0 ;  /* 0x0000000a0b047c23 */ /* 0x001fce0008000800 */
[----:B--2---:R-:W-:Y:S01]  /*4030*/  HMMA.16816.F32.BF16 R108, R104, R16, R108 ;  /* 0x00000010686c723c */ /* 0x004fe2000004186c */
[----:B------:R-:W-:Y:S02]  /*4040*/  F2FP.BF16.F32.PACK_AB R104, R59, R98 ;  /* 0x000000623b68723e */ /* 0x000fe400000010ff */
[----:B-1----:R-:W-:Y:S02]  /*4050*/  F2FP.BF16.F32.PACK_AB R106, R42, R63 ;  /* 0x0000003f2a6a723e */ /* 0x002fe400000010ff */
[----:B------:R-:W-:Y:S02]  /*4060*/  F2FP.BF16.F32.PACK_AB R105, R58, R99 ;  /* 0x000000633a69723e */ /* 0x000fe400000010ff */
[----:B-----5:R-:W-:Y:S01]  /*4070*/  F2FP.BF16.F32.PACK_AB R107, R62, R43 ;  /* 0x0000002b3e6b723e */ /* 0x020fe200000010ff */
[----:B------:R-:W-:-:S06]  /*4080*/  FMUL R4, R4, 1.4426950216293334961 ;  /* 0x3fb8aa3b04047820 */ /* 0x000fcc0000400000 */
[C---:B------:R-:W-:Y:S01]  /*4090*/  HMMA.16816.F32.BF16 R44, R104.reuse, R118, R44 ;  /* 0x00000076682c723c */ /* 0x040fe2000004182c */
[----:B------:R0:W-:Y:S08]  /*40a0*/  MUFU.EX2 R119, R10 ;  /* 0x0000000a00777308 */ /* 0x0001f00000000800 */
[----:B------:R-:W1:Y:S01]  /*40b0*/  MUFU.EX2 R118, R4 ;  /* 0x0000000400767308 */ /* 0x000e620000000800 */
[C---:B------:R-:W-:Y:S01]  /*40c0*/  HMMA.16816.F32.BF16 R52, R104.reuse, R34, R52 ;  /* 0x000000226834723c */ /* 0x040fe20000041834 */
[----:B------:R-:W-:Y:S01]  /*40d0*/  F2FP.BF16.F32.PACK_AB R16, R94, R95 ;  /* 0x0000005f5e10723e */ /* 0x000fe200000010ff */
[----:B0-----:R-:W-:Y:S04]  /*40e0*/  LDSM.16.M88.4 R8, [R36+UR6+0x8000] ;  /* 0x008000062408783b */ /* 0x001fe80008000200 */
[----:B------:R-:W-:Y:S02]  /*40f0*/  LDSM.16.M88.4 R32, [R36+UR6+0xb000] ;  /* 0x00b000062420783b */ /* 0x000fe40008000200 */
[----:B------:R-:W-:Y:S01]  /*4100*/  HMMA.16816.F32.BF16 R108, R104, R18, R108 ;  /* 0x00000012686c723c */ /* 0x000fe2000004186c */
[----:B----4-:R-:W-:-:S02]  /*4110*/  F2FP.BF16.F32.PACK_AB R18, R86, R57 ;  /* 0x000000395612723e */ /* 0x010fc400000010ff */
[----:B------:R-:W-:Y:S02]  /*4120*/  F2FP.BF16.F32.PACK_AB R19, R113, R117 ;  /* 0x000000757113723e */ /* 0x000fe400000010ff */
[----:B-1----:R-:W-:-:S03]  /*4130*/  F2FP.BF16.F32.PACK_AB R17, R118, R119 ;  /* 0x000000777611723e */ /* 0x002fc600000010ff */
[----:B------:R-:W-:Y:S01]  /*4140*/  HMMA.16816.F32.BF16 R48, R104, R114, R48 ;  /* 0x000000726830723c */ /* 0x000fe20000041830 */
[--C-:B------:R-:W-:Y:S01]  /*4150*/  FFMA R115, R80, UR10, -R2.reuse ;  /* 0x0000000a50737c23 */ /* 0x100fe20008000802 */
[----:B------:R0:W-:Y:S01]  /*4160*/  MUFU.EX2 R114, R81 ;  /* 0x0000005100727308 */ /* 0x0001e20000000800 */
[----:B------:R-:W2:Y:S04]  /*4170*/  LDL.LU R80, [R1+0x80] ;  /* 0x0000800001507983 */ /* 0x000ea80000300800 */
[----:B------:R-:W4:Y:S01]  /*4180*/  LDL.LU R89, [R1+0x78] ;  /* 0x0000780001597983 */ /* 0x000f220000300800 */
[----:B---3--:R-:W-:Y:S03]  /*4190*/  HMMA.16816.F32.BF16 R52, R16, R12, R52 ;  /* 0x0000000c1034723c */ /* 0x008fe60000041834 */
[----:B0-----:R-:W3:Y:S04]  /*41a0*/  LDL.LU R81, [R1+0xb0] ;  /* 0x0000b00001517983 */ /* 0x001ee80000300800 */
[----:B------:R-:W4:Y:S01]  /*41b0*/  LDL.LU R13, [R1+0x70] ;  /* 0x00007000010d7983 */ /* 0x000f220000300800 */
[C---:B------:R-:W-:Y:S03]  /*41c0*/  HMMA.16816.F32.BF16 R68, R104.reuse, R6, R68 ;  /* 0x000000066844723c */ /* 0x040fe60000041844 */
[----:B------:R-:W0:Y:S05]  /*41d0*/  LDSM.16.M88.4 R4, [R36+UR6+0x8800] ;  /* 0x008800062404783b */ /* 0x000e2a0008000200 */
[C---:B------:R-:W-:Y:S01]  /*41e0*/  HMMA.16816.F32.BF16 R72, R104.reuse, R30, R72 ;  /* 0x0000001e6848723c */ /* 0x040fe20000041848 */
[----:B------:R-:W-:Y:S07]  /*41f0*/  LDSM.16.M88.4 R28, [R36+UR6+0xa000] ;  /* 0x00a00006241c783b */ /* 0x000fee0008000200 */
[C---:B------:R-:W-:Y:S01]  /*4200*/  HMMA.16816.F32.BF16 R64, R104.reuse, R22, R64 ;  /* 0x000000166840723c */ /* 0x040fe20000041840 */
[----:B------:R-:W1:Y:S07]  /*4210*/  LDSM.16.M88.4 R20, [R36+UR6+0x9800] ;  /* 0x009800062414783b */ /* 0x000e6e0008000200 */
[----:B------:R-:W-:Y:S01]  /*4220*/  HMMA.16816.F32.BF16 R76, R104, R26, R76 ;  /* 0x0000001a684c723c */ /* 0x000fe2000004184c */
[----:B------:R-:W5:Y:S04]  /*4230*/  LDSM.16.M88.4 R24, [R36+UR6+0xa800] ;  /* 0x00a800062418783b */ /* 0x000f680008000200 */
[----:B------:R-:W0:Y:S01]  /*4240*/  LDSM.16.M88.4 R104, [R36+UR6+0xb800] ;  /* 0x00b800062468783b */ /* 0x000e220008000200 */
[--C-:B------:R-:W-:Y:S01]  /*4250*/  FFMA R100, R100, UR10, -R2.reuse ;  /* 0x0000000a64647c23 */ /* 0x100fe20008000802 */
[--C-:B------:R-:W-:Y:S01]  /*4260*/  FFMA R88, R88, UR10, -R2.reuse ;  /* 0x0000000a58587c23 */ /* 0x100fe20008000802 */
[----:B------:R-:W-:-:S02]  /*4270*/  FFMA R96, R96, UR10, -R2 ;  /* 0x0000000a60607c23 */ /* 0x000fc40008000802 */
[----:B------:R-:W-:Y:S01]  /*4280*/  FMUL R100, R100, 1.4426950216293334961 ;  /* 0x3fb8aa3b64647820 */ /* 0x000fe20000400000 */
[--C-:B------:R-:W-:Y:S01]  /*4290*/  FFMA R37, R37, UR10, -R2.reuse ;  /* 0x0000000a25257c23 */ /* 0x100fe20008000802 */
[----:B------:R-:W-:Y:S01]  /*42a0*/  FMUL R88, R88, 1.4426950216293334961 ;  /* 0x3fb8aa3b58587820 */ /* 0x000fe20000400000 */
[----:B------:R-:W-:Y:S01]  /*42b0*/  FMUL R96, R96, 1.4426950216293334961 ;  /* 0x3fb8aa3b60607820 */ /* 0x000fe20000400000 */
[----:B------:R-:W-:Y:S01]  /*42c0*/  FFMA R101, R101, UR10, -R2 ;  /* 0x0000000a65657c23 */ /* 0x000fe20008000802 */
[--C-:B------:R-:W-:Y:S01]  /*42d0*/  FFMA R102, R102, UR10, -R0.reuse ;  /* 0x0000000a66667c23 */ /* 0x100fe20008000800 */
[--C-:B------:R-:W-:Y:S01]  /*42e0*/  FFMA R103, R103, UR10, -R0.reuse ;  /* 0x0000000a67677c23 */ /* 0x100fe20008000800 */
[----:B------:R1:W-:Y:S01]  /*42f0*/  MUFU.EX2 R125, R100 ;  /* 0x00000064007d7308 */ /* 0x0003e20000000800 */
[--C-:B------:R-:W-:Y:S01]  /*4300*/  FFMA R38, R38, UR10, -R0.reuse ;  /* 0x0000000a26267c23 */ /* 0x100fe20008000800 */
[----:B------:R-:W-:Y:S01]  /*4310*/  FFMA R39, R39, UR10, -R0 ;  /* 0x0000000a27277c23 */ /* 0x000fe20008000800 */
[----:B------:R-:W-:Y:S01]  /*4320*/  FMUL R37, R37, 1.4426950216293334961 ;  /* 0x3fb8aa3b25257820 */ /* 0x000fe20000400000 */
[----:B------:R-:W-:Y:S01]  /*4330*/  FMUL R101, R101, 1.4426950216293334961 ;  /* 0x3fb8aa3b65657820 */ /* 0x000fe20000400000 */
[----:B------:R-:W-:-:S03]  /*4340*/  FMUL R38, R38, 1.4426950216293334961 ;  /* 0x3fb8aa3b26267820 */ /* 0x000fc60000400000 */
[----:B------:R1:W-:Y:S02]  /*4350*/  MUFU.EX2 R112, R96 ;  /* 0x0000006000707308 */ /* 0x0003e40000000800 */
[----:B-1----:R-:W-:Y:S02]  /*4360*/  IMAD.MOV.U32 R100, RZ, RZ, R122 ;  /* 0x000000ffff647224 */ /* 0x002fe400078e007a */
[----:B------:R-:W-:-:S04]  /*4370*/  FMUL R39, R39, 1.4426950216293334961 ;  /* 0x3fb8aa3b27277820 */ /* 0x000fc80000400000 */
[----:B------:R1:W-:Y:S01]  /*4380*/  MUFU.EX2 R122, R88 ;  /* 0x00000058007a7308 */ /* 0x0003e20000000800 */
[----:B------:R-:W-:Y:S01]  /*4390*/  FMUL R96, R102, 1.4426950216293334961 ;  /* 0x3fb8aa3b66607820 */ /* 0x000fe20000400000 */
[----:B------:R-:W-:Y:S01]  /*43a0*/  MOV R12, R100 ;  /* 0x00000064000c7202 */ /* 0x000fe20000000f00 */
[----:B-1----:R-:W-:-:S05]  /*43b0*/  FMUL R88, R103, 1.4426950216293334961 ;  /* 0x3fb8aa3b67587820 */ /* 0x002fca0000400000 */
[----:B------:R1:W5:Y:S01]  /*43c0*/  MUFU.EX2 R124, R37 ;  /* 0x00000025007c7308 */ /* 0x0003620000000800 */
[----:B0-----:R-:W-:Y:S01]  /*43d0*/  HMMA.16816.F32.BF16 R44, R16, R4, R44 ;  /* 0x00000004102c723c */ /* 0x001fe2000004182c */
[----:B-1----:R-:W-:-:S06]  /*43e0*/  MOV R37, R123 ;  /* 0x0000007b00257202 */ /* 0x002fcc0000000f00 */
[----:B------:R-:W-:Y:S08]  /*43f0*/  MUFU.EX2 R100, R39 ;  /* 0x0000002700647308 */ /* 0x000ff00000000800 */
[----:B------:R-:W-:Y:S08]  /*4400*/  MUFU.EX2 R123, R101 ;  /* 0x00000065007b7308 */ /* 0x000ff00000000800 */
[----:B------:R-:W0:Y:S08]  /*4410*/  MUFU.EX2 R101, R38 ;  /* 0x0000002600657308 */ /* 0x000e300000000800 */
[----:B------:R-:W-:Y:S08]  /*4420*/  MUFU.EX2 R96, R96 ;  /* 0x0000006000607308 */ /* 0x000ff00000000800 */
[----:B------:R-:W1:Y:S01]  /*4430*/  MUFU.EX2 R88, R88 ;  /* 0x0000005800587308 */ /* 0x000e620000000800 */
[--C-:B------:R-:W-:Y:S01]  /*4440*/  FFMA R97, R97, UR10, -R2.reuse ;  /* 0x0000000a61617c23 */ /* 0x100fe20008000802 */
[--C-:B------:R-:W-:Y:S01]  /*4450*/  FFMA R4, R40, UR10, -R2.reuse ;  /* 0x0000000a28047c23 */ /* 0x100fe20008000802 */
[----:B------:R-:W-:Y:S01]  /*4460*/  FFMA R5, R41, UR10, -R2 ;  /* 0x0000000a29057c23 */ /* 0x000fe20008000802 */
[----:B------:R-:W-:Y:S01]  /*4470*/  HMMA.16816.F32.BF16 R48, R16, R8, R48 ;  /* 0x000000081030723c */ /* 0x000fe20000041830 */
[----:B------:R-:W-:Y:S01]  /*4480*/  FMUL R97, R97, 1.4426950216293334961 ;  /* 0x3fb8aa3b61617820 */ /* 0x000fe20000400000 */
[----:B------:R-:W-:Y:S01]  /*4490*/  FMUL R4, R4, 1.4426950216293334961 ;  /* 0x3fb8aa3b04047820 */ /* 0x000fe20000400000 */
[----:B------:R-:W-:-:S05]  /*44a0*/  FMUL R5, R5, 1.4426950216293334961 ;  /* 0x3fb8aa3b05057820 */ /* 0x000fca0000400000 */
[C---:B------:R-:W-:Y:S01]  /*44b0*/  HMMA.16816.F32.BF16 R72, R16.reuse, R20, R72 ;  /* 0x000000141048723c */ /* 0x040fe20000041848 */
[----:B------:R-:W-:Y:S07]  /*44c0*/  MUFU.EX2 R102, R97 ;  /* 0x0000006100667308 */ /* 0x000fee0000000800 */
[C---:B------:R-:W-:Y:S08]  /*44d0*/  HMMA.16816.F32.BF16 R68, R16.reuse, R28, R68 ;  /* 0x0000001c1044723c */ /* 0x040ff00000041844 */
[C---:B-----5:R-:W-:Y:S08]  /*44e0*/  HMMA.16816.F32.BF16 R64, R16.reuse, R24, R64 ;  /* 0x000000181040723c */ /* 0x060ff00000041840 */
[C---:B------:R-:W-:Y:S08]  /*44f0*/  HMMA.16816.F32.BF16 R76, R16.reuse, R32, R76 ;  /* 0x00000020104c723c */ /* 0x040ff0000004184c */
[----:B------:R-:W-:Y:S01]  /*4500*/  HMMA.16816.F32.BF16 R108, R16, R104, R108 ;  /* 0x00000068106c723c */ /* 0x000fe2000004186c */
[----:B------:R-:W-:-:S02]  /*4510*/  F2FP.BF16.F32.PACK_AB R16, R124, R87 ;  /* 0x000000577c10723e */ /* 0x000fc400000010ff */
[----:B0-----:R-:W-:Y:S02]  /*4520*/  F2FP.BF16.F32.PACK_AB R17, R100, R101 ;  /* 0x000000656411723e */ /* 0x001fe400000010ff */
[----:B------:R-:W-:Y:S02]  /*4530*/  F2FP.BF16.F32.PACK_AB R18, R123, R125 ;  /* 0x0000007d7b12723e */ /* 0x000fe400000010ff */
[----:B-1----:R-:W-:Y:S01]  /*4540*/  F2FP.BF16.F32.PACK_AB R19, R88, R96 ;  /* 0x000000605813723e */ /* 0x002fe200000010ff */
[----:B------:R-:W-:Y:S06]  /*4550*/  MUFU.EX2 R41, R4 ;  /* 0x0000000400297308 */ /* 0x000fec0000000800 */
[----:B------:R-:W-:Y:S02]  /*4560*/  HMMA.16816.F32.BF16 R44, R16, R6, R44 ;  /* 0x00000006102c723c */ /* 0x000fe4000004182c */
[----:B------:R0:W-:Y:S01]  /*4570*/  MUFU.EX2 R97, R5 ;  /* 0x0000000500617308 */ /* 0x0001e20000000800 */
[----:B------:R-:W-:Y:S01]  /*4580*/  MOV R21, R37 ;  /* 0x0000002500157202 */ /* 0x000fe20000000f00 */
[--C-:B------:R-:W-:Y:S01]  /*4590*/  FFMA R90, R90, UR10, -R0.reuse ;  /* 0x0000000a5a5a7c23 */ /* 0x100fe20008000800 */
[--C-:B------:R-:W-:Y:S01]  /*45a0*/  FFMA R91, R91, UR10, -R0.reuse ;  /* 0x0000000a5b5b7c23 */ /* 0x100fe20008000800 */
[----:B0-----:R-:W0:Y:S01]  /*45b0*/  LDSM.16.M88.4 R4, [R3+UR6+0x8080] ;  /* 0x008080060304783b */ /* 0x001e220008000200 */
[--C-:B------:R-:W-:Y:S01]  /*45c0*/  FFMA R82, R82, UR10, -R0.reuse ;  /* 0x0000000a52527c23 */ /* 0x100fe20008000800 */
[----:B------:R-:W-:Y:S01]  /*45d0*/  FFMA R37, R83, UR10, -R0 ;  /* 0x0000000a53257c23 */ /* 0x000fe20008000800 */
[----:B------:R-:W-:Y:S01]  /*45e0*/  FMUL R115, R115, 1.4426950216293334961 ;  /* 0x3fb8aa3b73737820 */ /* 0x000fe20000400000 */
[----:B------:R-:W-:Y:S01]  /*45f0*/  FMUL R40, R90, 1.4426950216293334961 ;  /* 0x3fb8aa3b5a287820 */ /* 0x000fe20000400000 */
[----:B------:R-:W-:Y:S01]  /*4600*/  FMUL R39, R91, 1.4426950216293334961 ;  /* 0x3fb8aa3b5b277820 */ /* 0x000fe20000400000 */
[----:B------:R-:W-:Y:S01]  /*4610*/  FMUL R38, R82, 1.4426950216293334961 ;  /* 0x3fb8aa3b52267820 */ /* 0x000fe20000400000 */
[----:B------:R-:W-:-:S02]  /*4620*/  FMUL R37, R37, 1.4426950216293334961 ;  /* 0x3fb8aa3b25257820 */ /* 0x000fc40000400000 */
[----:B------:R-:W-:Y:S01]  /*4630*/  MUFU.EX2 R115, R115 ;  /* 0x0000007300737308 */ /* 0x000fe20000000800 */
[C---:B------:R-:W-:Y:S01]  /*4640*/  HMMA.16816.F32.BF16 R48, R16.reuse, R10, R48 ;  /* 0x0000000a1030723c */ /* 0x040fe20000041830 */
[----:B------:R-:W-:Y:S01]  /*4650*/  FADD R25, R12, R21 ;  /* 0x000000150c197221 */ /* 0x000fe20000000000 */
[----:B------:R-:W-:Y:S01]  /*4660*/  F2FP.BF16.F32.PACK_AB R32, R116, R122 ;  /* 0x0000007a7420723e */ /* 0x000fe200000010ff */
[----:B------:R-:W1:Y:S04]  /*4670*/  LDSM.16.M88.4 R8, [R3+UR6+0x8880] ;  /* 0x008880060308783b */ /* 0x000e680008000200 */
[----:B------:R-:W-:Y:S08]  /*4680*/  MUFU.EX2 R40, R40 ;  /* 0x0000002800287308 */ /* 0x000ff00000000800 */
[----:B------:R-:W5:Y:S08]  /*4690*/  MUFU.EX2 R39, R39 ;  /* 0x0000002700277308 */ /* 0x000f700000000800 */
[----:B------:R-:W-:Y:S08]  /*46a0*/  MUFU.EX2 R38, R38 ;  /* 0x0000002600267308 */ /* 0x000ff00000000800 */
[----:B------:R-:W0:Y:S01]  /*46b0*/  MUFU.EX2 R37, R37 ;  /* 0x0000002500257308 */ /* 0x000e220000000800 */
[----:B------:R-:W-:Y:S01]  /*46c0*/  HMMA.16816.F32.BF16 R76, R16, R34, R76 ;  /* 0x00000022104c723c */ /* 0x000fe2000004184c */
[----:B-----5:R-:W-:-:S02]  /*46d0*/  F2FP.BF16.F32.PACK_AB R33, R39, R40 ;  /* 0x000000282721723e */ /* 0x020fc400000010ff */
[----:B------:R-:W-:Y:S02]  /*46e0*/  F2FP.BF16.F32.PACK_AB R34, R114, R115 ;  /* 0x000000737222723e */ /* 0x000fe400000010ff */
[----:B0-----:R-:W-:-:S07]  /*46f0*/  F2FP.BF16.F32.PACK_AB R35, R37, R38 ;  /* 0x000000262523723e */ /* 0x001fce00000010ff */
[----:B------:R-:W-:Y:S01]  /*4700*/  HMMA.16816.F32.BF16 R48, R32, R4, R48 ;  /* 0x000000042030723c */ /* 0x000fe20000041830 */
[----:B---3--:R-:W-:Y:S01]  /*4710*/  FADD R25, R81, R25 ;  /* 0x0000001951197221 */ /* 0x008fe20000000000 */
[----:B----4-:R-:W-:-:S03]  /*4720*/  FADD R24, R89, R13 ;  /* 0x0000000d59187221 */ /* 0x010fc60000000000 */
[----:B------:R-:W-:Y:S01]  /*4730*/  FADD R25, R56, R25 ;  /* 0x0000001938197221 */ /* 0x000fe20000000000 */
[----:B------:R-:W-:-:S03]  /*4740*/  FADD R24, R61, R24 ;  /* 0x000000183d187221 */ /* 0x000fc60000000000 */
[----:B------:R-:W-:Y:S01]  /*4750*/  FADD R28, R98, R25 ;  /* 0x00000019621c7221 */ /* 0x000fe20000000000 */
[----:B------:R-:W3:Y:S01]  /*4760*/  LDL.LU R61, [R1+0x204] ;  /* 0x00020400013d7983 */ /* 0x000ee20000300800 */
[----:B--2---:R-:W-:-:S03]  /*4770*/  FADD R29, R80, R24 ;  /* 0x00000018501d7221 */ /* 0x004fc60000000000 */
[----:B------:R-:W2:Y:S01]  /*4780*/  LDL.LU R56, [R1+0x200] ;  /* 0x0002000001387983 */ /* 0x000ea20000300800 */
[----:B------:R-:W-:-:S03]  /*4790*/  FADD R5, R99, R29 ;  /* 0x0000001d63057221 */ /* 0x000fc60000000000 */
[----:B------:R-:W4:Y:S04]  /*47a0*/  LDL.LU R98, [R1+0x1fc] ;  /* 0x0001fc0001627983 */ /* 0x000f280000300800 */
[----:B------:R-:W5:Y:S01]  /*47b0*/  LDL.LU R99, [R1+0x1f8] ;  /* 0x0001f80001637983 */ /* 0x000f620000300800 */
[----:B------:R-:W-:Y:S01]  /*47c0*/  FADD R4, R59, R28 ;  /* 0x0000001c3b047221 */ /* 0x000fe20000000000 */
[----:B------:R-:W-:Y:S01]  /*47d0*/  FADD R5, R58, R5 ;  /* 0x000000053a057221 */ /* 0x000fe20000000000 */
[----:B-1----:R-:W-:Y:S01]  /*47e0*/  HMMA.16816.F32.BF16 R44, R32, R8, R44 ;  /* 0x00000008202c723c */ /* 0x002fe2000004182c */
[----:B------:R-:W2:Y:S01]  /*47f0*/  LDL.LU R59, [R1+0x1f4] ;  /* 0x0001f400013b7983 */ /* 0x000ea20000300800 */
[----:B------:R-:W-:Y:S01]  /*4800*/  FADD R9, R63, R4 ;  /* 0x000000043f097221 */ /* 0x000fe20000000000 */
[----:B------:R-:W-:-:S02]  /*4810*/  FADD R4, R43, R5 ;  /* 0x000000052b047221 */ /* 0x000fc40000000000 */
[----:B------:R-:W2:Y:S01]  /*4820*/  LDL.LU R58, [R1+0x1f0] ;  /* 0x0001f000013a7983 */ /* 0x000ea20000300800 */
[----:B------:R-:W-:-:S03]  /*4830*/  FADD R5, R42, R9 ;  /* 0x000000092a057221 */ /* 0x000fc60000000000 */
[----:B------:R-:W2:Y:S01]  /*4840*/  LDL.LU R63, [R1+0x1ec] ;  /* 0x0001ec00013f7983 */ /* 0x000ea20000300800 */
[----:B------:R-:W-:-:S03]  /*4850*/  FADD R5, R95, R5 ;  /* 0x000000055f057221 */ /* 0x000fc60000000000 */
[----:B------:R-:W2:Y:S04]  /*4860*/  LDL.LU R43, [R1+0x1e8] ;  /* 0x0001e800012b7983 */ /* 0x000ea80000300800 */
[----:B------:R-:W3:Y:S01]  /*4870*/  LDL.LU R42, [R1+0x1e4] ;  /* 0x0001e400012a7983 */ /* 0x000ee20000300800 */
[----:B------:R-:W-:Y:S01]  /*4880*/  FADD R5, R94, R5 ;  /* 0x000000055e057221 */ /* 0x000fe20000000000 */
[----:B------:R-:W-:Y:S01]  /*4890*/  FADD R4, R62, R4 ;  /* 0x000000043e047221 */ /* 0x000fe20000000000 */
[----:B------:R-:W-:Y:S01]  /*48a0*/  HMMA.16816.F32.BF16 R52, R16, R14, R52 ;  /* 0x0000000e1034723c */ /* 0x000fe20000041834 */
[----:B------:R-:W3:Y:S01]  /*48b0*/  LDL.LU R62, [R1+0x1e0] ;  /* 0x0001e000013e7983 */ /* 0x000ee20000300800 */
[----:B------:R-:W-:-:S03]  /*48c0*/  FADD R5, R57, R5 ;  /* 0x0000000539057221 */ /* 0x000fc60000000000 */
[----:B------:R-:W3:Y:S03]  /*48d0*/  LDL.LU R95, [R1+0x1dc] ;  /* 0x0001dc00015f7983 */ /* 0x000ee60000300800 */
[C---:B------:R-:W-:Y:S01]  /*48e0*/  HMMA.16816.F32.BF16 R72, R16.reuse, R22, R72 ;  /* 0x000000161048723c */ /* 0x040fe20000041848 */
[----:B------:R-:W0:Y:S04]  /*48f0*/  LDSM.16.M88.4 R12, [R3+UR6+0x9080] ;  /* 0x00908006030c783b */ /* 0x000e280008000200 */
[----:B------:R-:W1:Y:S03]  /*4900*/  LDSM.16.M88.4 R20, [R3+UR6+0x9880] ;  /* 0x009880060314783b */ /* 0x000e660008000200 */
[C---:B------:R-:W-:Y:S01]  /*4910*/  HMMA.16816.F32.BF16 R68, R16.reuse, R30, R68 ;  /* 0x0000001e1044723c */ /* 0x040fe20000041844 */
[----:B------:R-:W-:Y:S04]  /*4920*/  LDSM.16.M88.4 R28, [R3+UR6+0xb080] ;  /* 0x00b08006031c783b */ /* 0x000fe80008000200 */
[----:B------:R-:W-:Y:S03]  /*4930*/  LDSM.16.M88.4 R80, [R3+UR6+0xb880] ;  /* 0x00b880060350783b */ /* 0x000fe60008000200 */
[C---:B------:R-:W-:Y:S01]  /*4940*/  HMMA.16816.F32.BF16 R64, R16.reuse, R26, R64 ;  /* 0x0000001a1040723c */ /* 0x040fe20000041840 */
[----:B------:R-:W-:Y:S04]  /*4950*/  LDSM.16.M88.4 R24, [R3+UR6+0xa880] ;  /* 0x00a880060318783b */ /* 0x000fe80008000200 */
[----:B------:R-:W3:Y:S03]  /*4960*/  LDL.LU R94, [R1+0x1d8] ;  /* 0x0001d800015e7983 */ /* 0x000ee60000300800 */
[----:B------:R-:W-:Y:S01]  /*4970*/  HMMA.16816.F32.BF16 R108, R16, R106, R108 ;  /* 0x0000006a106c723c */ /* 0x000fe2000004186c */
[----:B------:R0:W1:Y:S04]  /*4980*/  LDSM.16.M88.4 R16, [R3+UR6+0xa080] ;  /* 0x00a080060310783b */ /* 0x0000680008000200 */
[----:B------:R-:W3:Y:S01]  /*4990*/  LDL.LU R57, [R1+0x1d4] ;  /* 0x0001d40001397983 */ /* 0x000ee20000300800 */
[----:B0-----:R-:W-:-:S03]  /*49a0*/  FADD R3, R86, R5 ;  /* 0x0000000556037221 */ /* 0x001fc60000000000 */
[----:B------:R-:W3:Y:S01]  /*49b0*/  LDL.LU R86, [R1+0x1d0] ;  /* 0x0001d00001567983 */ /* 0x000ee20000300800 */
[----:B------:R-:W-:-:S03]  /*49c0*/  FADD R3, R87, R3 ;  /* 0x0000000357037221 */ /* 0x000fc60000000000 */
[----:B------:R-:W3:Y:S01]  /*49d0*/  LDL.LU R87, [R1+0x1cc] ;  /* 0x0001cc0001577983 */ /* 0x000ee20000300800 */
[----:B------:R-:W-:-:S04]  /*49e0*/  FADD R119, R119, R4 ;  /* 0x0000000477777221 */ /* 0x000fc80000000000 */
[----:B------:R-:W-:Y:S01]  /*49f0*/  FADD R119, R118, R119 ;  /* 0x0000007776777221 */ /* 0x000fe20000000000 */
[----:B------:R-:W-:Y:S02]  /*4a00*/  FADD R3, R124, R3 ;  /* 0x000000037c037221 */ /* 0x000fe40000000000 */
[----:B------:R-:W3:Y:S01]  /*4a10*/  LDL.LU R124, [R1+0x1c8] ;  /* 0x0001c800017c7983 */ /* 0x000ee20000300800 */
[----:B------:R-:W-:Y:S01]  /*4a20*/  FADD R119, R117, R119 ;  /* 0x0000007775777221 */ /* 0x000fe20000000000 */
[----:B------:R-:W-:Y:S02]  /*4a30*/  FADD R4, R125, R3 ;  /* 0x000000037d047221 */ /* 0x000fe40000000000 */
[----:B------:R-:W3:Y:S01]  /*4a40*/  LDL.LU R125, [R1+0x1c4] ;  /* 0x0001c400017d7983 */ /* 0x000ee20000300800 */
[----:B------:R-:W-:-:S03]  /*4a50*/  FADD R113, R113, R119 ;  /* 0x0000007771717221 */ /* 0x000fc60000000000 */
[----:B------:R-:W3:Y:S01]  /*4a60*/  LDL.LU R105, [R1+0xbc] ;  /* 0x0000bc0001697983 */ /* 0x000ee20000300800 */
[----:B------:R-:W-:-:S03]  /*4a70*/  FADD R113, R101, R113 ;  /* 0x0000007165717221 */ /* 0x000fc60000000000 */
[----:B------:R-:W3:Y:S01]  /*4a80*/  LDL.LU R101, [R1+0xb8] ;  /* 0x0000b80001657983 */ /* 0x000ee20000300800 */
[----:B------:R-:W-:Y:S01]  /*4a90*/  FADD R100, R100, R113 ;  /* 0x0000007164647221 */ /* 0x000fe20000000000 */
[----:B------:R-:W-:Y:S03]  /*4aa0*/  HMMA.16816.F32.BF16 R52, R32, R12, R52 ;  /* 0x0000000c2034723c */ /* 0x000fe60000041834 */
[----:B------:R-:W-:Y:S01]  /*4ab0*/  FADD R100, R96, R100 ;  /* 0x0000006460647221 */ /* 0x000fe20000000000 */
[----:B------:R-:W-:-:S03]  /*4ac0*/  FADD R123, R123, R4 ;  /* 0x000000047b7b7221 */ /* 0x000fc60000000000 */
[----:B------:R-:W-:Y:S01]  /*4ad0*/  FADD R88, R88, R100 ;  /* 0x0000006458587221 */ /* 0x000fe20000000000 */
[----:B------:R-:W-:-:S03]  /*4ae0*/  FADD R123, R122, R123 ;  /* 0x0000007b7a7b7221 */ /* 0x000fc60000000000 */
[----:B------:R-:W-:Y:S01]  /*4af0*/  FADD R88, R40, R88 ;  /* 0x0000005828587221 */ /* 0x000fe20000000000 */
[----:B------:R-:W-:-:S03]  /*4b00*/  FADD R123, R116, R123 ;  /* 0x0000007b747b7221 */ /* 0x000fc60000000000 */
[----:B------:R-:W-:Y:S01]  /*4b10*/  FADD R88, R39, R88 ;  /* 0x0000005827587221 */ /* 0x000fe20000000000 */
[----:B------:R-:W-:Y:S01]  /*4b20*/  FFMA R84, R84, UR10, -R2 ;  /* 0x0000000a54547c23 */ /* 0x000fe20008000802 */
[----:B------:R-:W-:Y:S02]  /*4b30*/  FADD R123, R115, R123 ;  /* 0x0000007b737b7221 */ /* 0x000fe40000000000 */
[----:B------:R-:W-:Y:S01]  /*4b40*/  FADD R88, R38, R88 ;  /* 0x0000005826587221 */ /* 0x000fe20000000000 */
[----:B------:R-:W-:Y:S01]  /*4b50*/  FMUL R84, R84, 1.4426950216293334961 ;  /* 0x3fb8aa3b54547820 */ /* 0x000fe20000400000 */
[----:B------:R-:W-:Y:S01]  /*4b60*/  FFMA R85, R85, UR10, -R2 ;  /* 0x0000000a55557c23 */ /* 0x000fe20008000802 */
[----:B------:R-:W-:Y:S01]  /*4b70*/  FADD R123, R114, R123 ;  /* 0x0000007b727b7221 */ /* 0x000fe20000000000 */
[----:B------:R-:W-:Y:S01]  /*4b80*/  FADD R88, R37, R88 ;  /* 0x0000005825587221 */ /* 0x000fe20000000000 */
[--C-:B------:R-:W-:Y:S01]  /*4b90*/  FFMA R90, R92, UR10, -R2.reuse ;  /* 0x0000000a5c5a7c23 */ /* 0x100fe20008000802 */
[----:B-1----:R-:W-:Y:S01]  /*4ba0*/  HMMA.16816.F32.BF16 R72, R32, R20, R72 ;  /* 0x000000142048723c */ /* 0x002fe20000041848 */
[----:B------:R-:W-:Y:S01]  /*4bb0*/  MUFU.EX2 R104, R84 ;  /* 0x0000005400687308 */ /* 0x000fe20000000800 */
[----:B------:R-:W-:Y:S01]  /*4bc0*/  FMUL R85, R85, 1.4426950216293334961 ;  /* 0x3fb8aa3b55557820 */ /* 0x000fe20000400000 */
[----:B------:R-:W-:Y:S01]  /*4bd0*/  FMUL R90, R90, 1.4426950216293334961 ;  /* 0x3fb8aa3b5a5a7820 */ /* 0x000fe20000400000 */
[----:B------:R-:W-:-:S04]  /*4be0*/  FFMA R89, R93, UR10, -R2 ;  /* 0x0000000a5d597c23 */ /* 0x000fc80008000802 */
[C---:B------:R-:W-:Y:S01]  /*4bf0*/  HMMA.16816.F32.BF16 R68, R32.reuse, R16, R68 ;  /* 0x000000102044723c */ /* 0x040fe20000041844 */
[----:B------:R-:W-:Y:S07]  /*4c00*/  MUFU.EX2 R103, R85 ;  /* 0x0000005500677308 */ /* 0x000fee0000000800 */
[----:B------:R-:W-:Y:S01]  /*4c10*/  HMMA.16816.F32.BF16 R64, R32, R24, R64 ;  /* 0x000000182040723c */ /* 0x000fe20000041840 */
[--C-:B-----5:R-:W-:Y:S01]  /*4c20*/  FFMA R99, R99, UR10, -R0.reuse ;  /* 0x0000000a63637c23 */ /* 0x120fe20008000800 */
[----:B----4-:R-:W-:-:S02]  /*4c30*/  FFMA R8, R98, UR10, -R0 ;  /* 0x0000000a62087c23 */ /* 0x010fc40008000800 */
[----:B------:R-:W4:Y:S01]  /*4c40*/  LDL R98, [R1+0xb4] ;  /* 0x0000b40001627983 */ /* 0x000f220000100800 */
[----:B------:R-:W-:-:S03]  /*4c50*/  FMUL R9, R99, 1.4426950216293334961 ;  /* 0x3fb8aa3b63097820 */ /* 0x000fc60000400000 */
[----:B------:R-:W5:Y:S01]  /*4c60*/  LDL R99, [R1+0x1c0] ;  /* 0x0001c00001637983 */ /* 0x000f620000100800 */
[----:B------:R-:W-:Y:S01]  /*4c70*/  FMUL R8, R8, 1.4426950216293334961 ;  /* 0x3fb8aa3b08087820 */ /* 0x000fe20000400000 */
[--C-:B--2---:R-:W-:Y:S01]  /*4c80*/  FFMA R43, R43, UR10, -R0.reuse ;  /* 0x0000000a2b2b7c23 */ /* 0x104fe20008000800 */
[----:B---3--:R-:W-:-:S03]  /*4c90*/  FFMA R42, R42, UR10, -R0 ;  /* 0x0000000a2a2a7c23 */ /* 0x008fc60008000800 */
[----:B------:R-:W-:Y:S01]  /*4ca0*/  FMUL R13, R43, 1.4426950216293334961 ;  /* 0x3fb8aa3b2b0d7820 */ /* 0x000fe20000400000 */
[----:B------:R-:W-:Y:S01]  /*4cb0*/  FMUL R12, R42, 1.4426950216293334961 ;  /* 0x3fb8aa3b2a0c7820 */ /* 0x000fe20000400000 */
[----:B------:R-:W0:Y:S08]  /*4cc0*/  MUFU.EX2 R8, R8 ;  /* 0x0000000800087308 */ /* 0x000e300000000800 */
[----:B------:R-:W1:Y:S08]  /*4cd0*/  MUFU.EX2 R9, R9 ;  /* 0x0000000900097308 */ /* 0x000e700000000800 */
[----:B------:R-:W-:Y:S08]  /*4ce0*/  MUFU.EX2 R12, R12 ;  /* 0x0000000c000c7308 */ /* 0x000ff00000000800 */
[----:B------:R-:W2:Y:S01]  /*4cf0*/  MUFU.EX2 R13, R13 ;  /* 0x0000000d000d7308 */ /* 0x000ea20000000800 */
[----:B------:R-:W-:Y:S01]  /*4d00*/  HMMA.16816.F32.BF16 R76, R32, R28, R76 ;  /* 0x0000001c204c723c */ /* 0x000fe2000004184c */
[----:B------:R-:W-:Y:S01]  /*4d10*/  FFMA R94, R94, UR10, -R0 ;  /* 0x0000000a5e5e7c23 */ /* 0x000fe20008000800 */
[----:B0-----:R-:W-:Y:S01]  /*4d20*/  FADD R88, R8, R88 ;  /* 0x0000005808587221 */ /* 0x001fe20000000000 */
[--C-:B------:R-:W-:Y:S01]  /*4d30*/  FFMA R95, R95, UR10, -R0.reuse ;  /* 0x0000000a5f5f7c23 */ /* 0x100fe20008000800 */
[--C-:B------:R-:W-:Y:S01]  /*4d40*/  FFMA R86, R86, UR10, -R0.reuse ;  /* 0x0000000a56567c23 */ /* 0x100fe20008000800 */
[----:B------:R-:W-:-:S03]  /*4d50*/  FFMA R87, R87, UR10, -R0 ;  /* 0x0000000a57577c23 */ /* 0x000fc60008000800 */
[----:B------:R-:W-:Y:S01]  /*4d60*/  FMUL R3, R86, 1.4426950216293334961 ;  /* 0x3fb8aa3b56037820 */ /* 0x000fe20000400000 */
[----:B------:R-:W-:Y:S01]  /*4d70*/  HMMA.16816.F32.BF16 R108, R32, R80, R108 ;  /* 0x00000050206c723c */ /* 0x000fe2000004186c */
[----:B------:R-:W-:Y:S01]  /*4d80*/  FMUL R4, R87, 1.4426950216293334961 ;  /* 0x3fb8aa3b57047820 */ /* 0x000fe20000400000 */
[----:B------:R-:W-:Y:S01]  /*4d90*/  F2FP.BF16.F32.PACK_AB R32, R102, R112 ;  /* 0x000000706620723e */ /* 0x000fe200000010ff */
[----:B------:R-:W-:Y:S02]  /*4da0*/  FADD R112, R112, R123 ;  /* 0x0000007b70707221 */ /* 0x000fe40000000000 */
[----:B------:R-:W0:Y:S01]  /*4db0*/  MUFU.EX2 R3, R3 ;  /* 0x0000000300037308 */ /* 0x000e220000000800 */
[----:B------:R-:W-:Y:S01]  /*4dc0*/  FMUL R5, R94, 1.4426950216293334961 ;  /* 0x3fb8aa3b5e057820 */ /* 0x000fe20000400000 */
[----:B------:R-:W-:Y:S01]  /*4dd0*/  FFMA R57, R57, UR10, -R2 ;  /* 0x0000000a39397c23 */ /* 0x000fe20008000802 */
[----:B-1----:R-:W-:Y:S01]  /*4de0*/  F2FP.BF16.F32.PACK_AB R33, R9, R8 ;  /* 0x000000080921723e */ /* 0x002fe200000010ff */
[----:B------:R-:W-:Y:S01]  /*4df0*/  FADD R112, R102, R112 ;  /* 0x0000007066707221 */ /* 0x000fe20000000000 */
[----:B------:R-:W-:Y:S01]  /*4e00*/  F2FP.BF16.F32.PACK_AB R34, R97, R41 ;  /* 0x000000296122723e */ /* 0x000fe200000010ff */
[----:B------:R-:W-:Y:S01]  /*4e10*/  FADD R9, R9, R88 ;  /* 0x0000005809097221 */ /* 0x000fe20000000000 */
[----:B--2---:R-:W-:Y:S01]  /*4e20*/  F2FP.BF16.F32.PACK_AB R35, R13, R12 ;  /* 0x0000000c0d23723e */ /* 0x004fe200000010ff */
[----:B------:R-:W1:Y:S01]  /*4e30*/  MUFU.EX2 R4, R4 ;  /* 0x0000000400047308 */ /* 0x000e620000000800 */
[----:B------:R-:W-:Y:S01]  /*4e40*/  FFMA R93, R60, UR10, -R2 ;  /* 0x0000000a3c5d7c23 */ /* 0x000fe20008000802 */
[----:B------:R-:W-:Y:S01]  /*4e50*/  FMUL R89, R89, 1.4426950216293334961 ;  /* 0x3fb8aa3b59597820 */ /* 0x000fe20000400000 */
[----:B------:R-:W-:Y:S01]  /*4e60*/  FMUL R84, R95, 1.4426950216293334961 ;  /* 0x3fb8aa3b5f547820 */ /* 0x000fe20000400000 */
[----:B------:R-:W-:Y:S01]  /*4e70*/  FFMA R62, R62, UR10, -R0 ;  /* 0x0000000a3e3e7c23 */ /* 0x000fe20008000800 */
[----:B------:R-:W-:Y:S01]  /*4e80*/  FMUL R57, R57, 1.4426950216293334961 ;  /* 0x3fb8aa3b39397820 */ /* 0x000fe20000400000 */
[----:B------:R-:W-:Y:S01]  /*4e90*/  FADD R41, R41, R112 ;  /* 0x0000007029297221 */ /* 0x000fe20000000000 */
[----:B------:R-:W-:Y:S01]  /*4ea0*/  FADD R9, R12, R9 ;  /* 0x000000090c097221 */ /* 0x000fe20000000000 */
[----:B------:R-:W2:Y:S01]  /*4eb0*/  MUFU.EX2 R90, R90 ;  /* 0x0000005a005a7308 */ /* 0x000ea20000000800 */
[----:B------:R-:W-:Y:S01]  /*4ec0*/  FMUL R93, R93, 1.4426950216293334961 ;  /* 0x3fb8aa3b5d5d7820 */ /* 0x000fe20000400000 */
[----:B------:R-:W-:Y:S01]  /*4ed0*/  FMUL R29, R62, 1.4426950216293334961 ;  /* 0x3fb8aa3b3e1d7820 */ /* 0x000fe20000400000 */
[----:B------:R-:W-:Y:S01]  /*4ee0*/  FFMA R63, R63, UR10, -R0 ;  /* 0x0000000a3f3f7c23 */ /* 0x000fe20008000800 */
[----:B------:R-:W-:Y:S04]  /*4ef0*/  HMMA.16816.F32.BF16 R48, R32, R6, R48 ;  /* 0x000000062030723c */ /* 0x000fe80000041830 */
[----:B------:R-:W3:Y:S01]  /*4f00*/  MUFU.EX2 R5, R5 ;  /* 0x0000000500057308 */ /* 0x000ee20000000800 */
[--C-:B------:R-:W-:Y:S01]  /*4f10*/  FFMA R61, R61, UR10, -R2.reuse ;  /* 0x0000000a3d3d7c23 */ /* 0x100fe20008000802 */
[----:B------:R-:W-:Y:S01]  /*4f20*/  FFMA R91, R56, UR10, -R2 ;  /* 0x0000000a385b7c23 */ /* 0x000fe20008000802 */
[--C-:B------:R-:W-:Y:S01]  /*4f30*/  FFMA R6, R58, UR10, -R0.reuse ;  /* 0x0000000a3a067c23 */ /* 0x100fe20008000800 */
[----:B------:R-:W-:Y:S01]  /*4f40*/  FFMA R7, R59, UR10, -R0 ;  /* 0x0000000a3b077c23 */ /* 0x000fe20008000800 */
[----:B------:R-:W-:Y:S01]  /*4f50*/  FADD R97, R97, R41 ;  /* 0x0000002961617221 */ /* 0x000fe20000000000 */
[----:B------:R-:W-:-:S02]  /*4f60*/  FADD R13, R13, R9 ;  /* 0x000000090d0d7221 */ /* 0x000fc40000000000 */
[----:B------:R-:W1:Y:S01]  /*4f70*/  MUFU.EX2 R89, R89 ;  /* 0x0000005900597308 */ /* 0x000e620000000800 */
[----:B------:R-:W-:Y:S01]  /*4f80*/  FMUL R28, R63, 1.4426950216293334961 ;  /* 0x3fb8aa3b3f1c7820 */ /* 0x000fe20000400000 */
[----:B------:R-:W-:Y:S01]  /*4f90*/  FMUL R61, R61, 1.4426950216293334961 ;  /* 0x3fb8aa3b3d3d7820 */ /* 0x000fe20000400000 */
[----:B------:R-:W-:-:S05]  /*4fa0*/  FADD R24, R104, R97 ;  /* 0x0000006168187221 */ /* 0x000fca0000000000 */
[----:B------:R1:W-:Y:S01]  /*4fb0*/  MUFU.EX2 R85, R57 ;  /* 0x0000003900557308 */ /* 0x0003e20000000800 */
[----:B0-----:R-:W-:Y:S01]  /*4fc0*/  FADD R13, R3, R13 ;  /* 0x0000000d030d7221 */ /* 0x001fe20000000000 */
[----:B------:R-:W-:-:S06]  /*4fd0*/  FMUL R91, R91, 1.4426950216293334961 ;  /* 0x3fb8aa3b5b5b7820 */ /* 0x000fcc0000400000 */
[----:B------:R-:W0:Y:S01]  /*4fe0*/  MUFU.EX2 R84, R84 ;  /* 0x0000005400547308 */ /* 0x000e220000000800 */
[----:B-1----:R-:W1:Y:S01]  /*4ff0*/  LDSM.16.M88.4 R56, [R36+UR6+0x8880] ;  /* 0x008880062438783b */ /* 0x002e620008000200 */
[----:B------:R-:W-:Y:S01]  /*5000*/  FMUL R6, R6, 1.4426950216293334961 ;  /* 0x3fb8aa3b06067820 */ /* 0x000fe20000400000 */
[----:B------:R-:W-:-:S05]  /*5010*/  FADD R24, R103, R24 ;  /* 0x0000001867187221 */ /* 0x000fca0000000000 */
[----:B------:R-:W0:Y:S01]  /*5020*/  MUFU.EX2 R93, R93 ;  /* 0x0000005d005d7308 */ /* 0x000e220000000800 */
[----:B------:R-:W-:Y:S01]  /*5030*/  FADD R25, R4, R13 ;  /* 0x0000000d04197221 */ /* 0x000fe20000000000 */
[----:B------:R-:W-:Y:S01]  /*5040*/  FMUL R7, R7, 1.4426950216293334961 ;  /* 0x3fb8aa3b07077820 */ /* 0x000fe20000400000 */
[C---:B------:R-:W-:Y:S01]  /*5050*/  HMMA.16816.F32.BF16 R44, R32.reuse, R10, R44 ;  /* 0x0000000a202c723c */ /* 0x040fe2000004182c */
[----:B------:R-:W-:Y:S04]  /*5060*/  LDSM.16.M88.4 R40, [R36+UR6+0x9080] ;  /* 0x009080062428783b */ /* 0x000fe80008000200 */
[----:B------:R-:W0:Y:S01]  /*5070*/  MUFU.EX2 R29, R29 ;  /* 0x0000001d001d7308 */ /* 0x000e220000000800 */
[----:B------:R-:W-:Y:S02]  /*5080*/  LDSM.16.M88.4 R8, [R36+UR6+0xb080] ;  /* 0x00b080062408783b */ /* 0x000fe40008000200 */
[C---:B------:R-:W-:Y:S05]  /*5090*/  HMMA.16816.F32.BF16 R52, R32.reuse, R14, R52 ;  /* 0x0000000e2034723c */ /* 0x040fea0000041834 */
[----:B------:R0:W1:Y:S01]  /*50a0*/  MUFU.EX2 R92, R61 ;  /* 0x0000003d005c7308 */ /* 0x0000620000000800 */
[----:B------:R-:W-:Y:S02]  /*50b0*/  LDSM.16.M88.4 R12, [R36+UR6+0xa880] ;  /* 0x00a88006240c783b */ /* 0x000fe40008000200 */
[C---:B------:R-:W-:Y:S05]  /*50c0*/  HMMA.16816.F32.BF16 R72, R32.reuse, R22, R72 ;  /* 0x000000162048723c */ /* 0x040fea0000041848 */
[----:B------:R-:W1:Y:S01]  /*50d0*/  MUFU.EX2 R28, R28 ;  /* 0x0000001c001c7308 */ /* 0x000e620000000800 */
[----:B0-----:R-:W0:Y:S02]  /*50e0*/  LDSM.16.M88.4 R60, [R36+UR6+0x8080] ;  /* 0x00808006243c783b */ /* 0x001e240008000200 */
[----:B------:R-:W-:Y:S01]  /*50f0*/  HMMA.16816.F32.BF16 R68, R32, R18, R68 ;  /* 0x000000122044723c */ /* 0x000fe20000041844 */
[----:B--2---:R-:W-:Y:S01]  /*5100*/  FADD R24, R90, R24 ;  /* 0x000000185a187221 */ /* 0x004fe20000000000 */
[----:B------:R-:W2:Y:S01]  /*5110*/  LDSM.16.M88.4 R20, [R36+UR6+0x9880] ;  /* 0x009880062414783b */ /* 0x000ea20008000200 */
[----:B---3--:R-:W-:-:S02]  /*5120*/  FADD R25, R5, R25 ;  /* 0x0000001905197221 */ /* 0x008fc40000000000 */
[----:B------:R-:W3:Y:S01]  /*5130*/  MUFU.EX2 R91, R91 ;  /* 0x0000005b005b7308 */ /* 0x000ee20000000800 */
[----:B------:R-:W0:Y:S04]  /*5140*/  LDSM.16.M88.4 R16, [R36+UR6+0xa080] ;  /* 0x00a080062410783b */ /* 0x000e280008000200 */
[----:B------:R-:W0:Y:S03]  /*5150*/  LDSM.16.M88.4 R36, [R36+UR6+0xb880] ;  /* 0x00b880062424783b */ /* 0x000e260008000200 */
[----:B------:R-:W3:Y:S01]  /*5160*/  MUFU.EX2 R6, R6 ;  /* 0x0000000600067308 */ /* 0x000ee20000000800 */
[----:B------:R-:W-:Y:S01]  /*5170*/  FADD R24, R89, R24 ;  /* 0x0000001859187221 */ /* 0x000fe20000000000 */
[----:B------:R-:W-:-:S06]  /*5180*/  FADD R25, R84, R25 ;  /* 0x0000001954197221 */ /* 0x000fcc0000000000 */
[----:B------:R-:W2:Y:S01]  /*5190*/  MUFU.EX2 R7, R7 ;  /* 0x0000000700077308 */ /* 0x000ea20000000800 */
[----:B------:R-:W-:Y:S01]  /*51a0*/  FADD R24, R93, R24 ;  /* 0x000000185d187221 */ /* 0x000fe20000000000 */
[----:B------:R-:W-:-:S03]  /*51b0*/  FADD R25, R29, R25 ;  /* 0x000000191d197221 */ /* 0x000fc60000000000 */
[----:B-1----:R-:W-:Y:S01]  /*51c0*/  FADD R24, R92, R24 ;  /* 0x000000185c187221 */ /* 0x002fe20000000000 */
[----:B------:R-:W-:-:S03]  /*51d0*/  FADD R25, R28, R25 ;  /* 0x000000191c197221 */ /* 0x000fc60000000000 */
[----:B---3--:R-:W-:Y:S01]  /*51e0*/  FADD R24, R91, R24 ;  /* 0x000000185b187221 */ /* 0x008fe20000000000 */
[----:B------:R-:W-:Y:S01]  /*51f0*/  FADD R25, R6, R25 ;  /* 0x0000001906197221 */ /* 0x000fe20000000000 */
[C---:B------:R-:W-:Y:S01]  /*5200*/  HMMA.16816.F32.BF16 R64, R32.reuse, R26, R64 ;  /* 0x0000001a2040723c */ /* 0x040fe20000041840 */
[----:B------:R-:W-:Y:S01]  /*5210*/  F2FP.BF16.F32.PACK_AB R26, R89, R90 ;  /* 0x0000005a591a723e */ /* 0x000fe200000010ff */
[----:B------:R-:W-:Y:S01]  /*5220*/  FADD R80, R85, R24 ;  /* 0x0000001855507221 */ /* 0x000fe20000000000 */
[----:B------:R-:W-:Y:S02]  /*5230*/  F2FP.BF16.F32.PACK_AB R24, R103, R104 ;  /* 0x000000686718723e */ /* 0x000fe400000010ff */
[----:B------:R-:W-:Y:S01]  /*5240*/  F2FP.BF16.F32.PACK_AB R27, R84, R5 ;  /* 0x00000005541b723e */ /* 0x000fe200000010ff */
[----:B--2---:R-:W-:Y:S01]  /*5250*/  FADD R81, R7, R25 ;  /* 0x0000001907517221 */ /* 0x004fe20000000000 */
[----:B------:R-:W-:Y:S01]  /*5260*/  F2FP.BF16.F32.PACK_AB R25, R4, R3 ;  /* 0x000000030419723e */ /* 0x000fe200000010ff */
[C---:B------:R-:W-:Y:S08]  /*5270*/  HMMA.16816.F32.BF16 R76, R32.reuse, R30, R76 ;  /* 0x0000001e204c723c */ /* 0x040ff0000004184c */
[----:B------:R-:W-:Y:S01]  /*5280*/  HMMA.16816.F32.BF16 R108, R32, R82, R108 ;  /* 0x00000052206c723c */ /* 0x000fe2000004186c */
[----:B------:R-:W1:Y:S07]  /*5290*/  SHFL.BFLY PT, R30, R80, 0x2, 0x1f ;  /* 0x0c401f00501e7f89 */ /* 0x000e6e00000e0000 */
[C---:B------:R-:W-:Y:S01]  /*52a0*/  HMMA.16816.F32.BF16 R44, R24.reuse, R56, R44 ;  /* 0x00000038182c723c */ /* 0x040fe2000004182c */
[----:B------:R-:W2:Y:S07]  /*52b0*/  SHFL.BFLY PT, R31, R81, 0x2, 0x1f ;  /* 0x0c401f00511f7f89 */ /* 0x000eae00000e0000 */
[C---:B0-----:R-:W-:Y:S08]  /*52c0*/  HMMA.16816.F32.BF16 R48, R24.reuse, R60, R48 ;  /* 0x0000003c1830723c */ /* 0x041ff00000041830 */
[C---:B------:R-:W-:Y:S08]  /*52d0*/  HMMA.16816.F32.BF16 R52, R24.reuse, R40, R52 ;  /* 0x000000281834723c */ /* 0x040ff00000041834 */
[C---:B------:R-:W-:Y:S08]  /*52e0*/  HMMA.16816.F32.BF16 R72, R24.reuse, R20, R72 ;  /* 0x000000141848723c */ /* 0x040ff00000041848 */
[C---:B------:R-:W-:Y:S08]  /*52f0*/  HMMA.16816.F32.BF16 R68, R24.reuse, R16, R68 ;  /* 0x000000101844723c */ /* 0x040ff00000041844 */
[C---:B------:R-:W-:Y:S08]  /*5300*/  HMMA.16816.F32.BF16 R64, R24.reuse, R12, R64 ;  /* 0x0000000c1840723c */ /* 0x040ff00000041840 */
[C---:B------:R-:W-:Y:S08]  /*5310*/  HMMA.16816.F32.BF16 R76, R24.reuse, R8, R76 ;  /* 0x00000008184c723c */ /* 0x040ff0000004184c */
[----:B------:R-:W-:Y:S01]  /*5320*/  HMMA.16816.F32.BF16 R108, R24, R36, R108 ;  /* 0x00000024186c723c */ /* 0x000fe2000004186c */
[----:B------:R-:W-:-:S02]  /*5330*/  F2FP.BF16.F32.PACK_AB R24, R92, R93 ;  /* 0x0000005d5c18723e */ /* 0x000fc400000010ff */
[----:B------:R-:W-:Y:S02]  /*5340*/  F2FP.BF16.F32.PACK_AB R25, R28, R29 ;  /* 0x0000001d1c19723e */ /* 0x000fe400000010ff */
[----:B------:R-:W-:Y:S02]  /*5350*/  F2FP.BF16.F32.PACK_AB R26, R85, R91 ;  /* 0x0000005b551a723e */ /* 0x000fe400000010ff */
[----:B------:R-:W-:-:S07]  /*5360*/  F2FP.BF16.F32.PACK_AB R27, R7, R6 ;  /* 0x00000006071b723e */ /* 0x000fce00000010ff */
[----:B------:R-:W-:Y:S01]  /*5370*/  HMMA.16816.F32.BF16 R32, R24, R58, R44 ;  /* 0x0000003a1820723c */ /* 0x000fe2000004182c */
[----:B-1----:R-:W-:Y:S01]  /*5380*/  FADD R30, R80, R30 ;  /* 0x0000001e501e7221 */ /* 0x002fe20000000000 */
[----:B--2---:R-:W-:-:S04]  /*5390*/  FADD R31, R81, R31 ;  /* 0x0000001f511f7221 */ /* 0x004fc80000000000 */
[----:B------:R-:W0:Y:S02]  /*53a0*/  SHFL.BFLY PT, R3, R30, 0x1, 0x1f ;  /* 0x0c201f001e037f89 */ /* 0x000e2400000e0000 */
[C---:B------:R-:W-:Y:S02]  /*53b0*/  HMMA.16816.F32.BF16 R44, R24.reuse, R42, R52 ;  /* 0x0000002a182c723c */ /* 0x040fe40000041834 */
[----:B------:R-:W1:Y:S06]  /*53c0*/  SHFL.BFLY PT, R8, R31, 0x1, 0x1f ;  /* 0x0c201f001f087f89 */ /* 0x000e6c00000e0000 */
[C---:B------:R-:W-:Y:S03]  /*53d0*/  HMMA.16816.F32.BF16 R40, R24.reuse, R22, R72 ;  /* 0x000000161828723c */ /* 0x040fe60000041848 */
[----:B------:R-:W-:Y:S04]  /*53e0*/  STL.64 [R1], R32 ;  /* 0x0000002001007387 */ /* 0x000fe80000100a00 */
[----:B------:R2:W-:Y:S01]  /*53f0*/  STL.64 [R1+0x8], R34 ;  /* 0x0000082201007387 */ /* 0x0005e20000100a00 */
[C---:B------:R-:W-:Y:S08]  /*5400*/  HMMA.16816.F32.BF16 R20, R24.reuse, R14, R64 ;  /* 0x0000000e1814723c */ /* 0x040ff00000041840 */
[C---:B--2---:R-:W-:Y:S08]  /*5410*/  HMMA.16816.F32.BF16 R32, R24.reuse, R18, R68 ;  /* 0x000000121820723c */ /* 0x044ff00000041844 */
[C---:B------:R-:W-:Y:S08]  /*5420*/  HMMA.16816.F32.BF16 R16, R24.reuse, R10, R76 ;  /* 0x0000000a1810723c */ /* 0x040ff0000004184c */
[----:B------:R-:W-:Y:S01]  /*5430*/  HMMA.16816.F32.BF16 R12, R24, R38, R108 ;  /* 0x00000026180c723c */ /* 0x000fe2000004186c */
[----:B------:R2:W-:Y:S01]  /*5440*/  STL.64 [R1+0x10], R44 ;  /* 0x0000102c01007387 */ /* 0x0005e20000100a00 */
[----:B0-----:R-:W-:-:S03]  /*5450*/  FADD R30, R30, R3 ;  /* 0x000000031e1e7221 */ /* 0x001fc60000000000 */
[----:B------:R2:W-:Y:S01]  /*5460*/  STL.64 [R1+0x18], R46 ;  /* 0x0000182e01007387 */ /* 0x0005e20000100a00 */
[----:B-1----:R-:W-:-:S03]  /*5470*/  FADD R31, R31, R8 ;  /* 0x000000081f1f7221 */ /* 0x002fc60000000000 */
[----:B------:R2:W-:Y:S04]  /*5480*/  STL.64 [R1+0x20], R40 ;  /* 0x0000202801007387 */ /* 0x0005e80000100a00 */
[----:B------:R2:W-:Y:S01]  /*5490*/  STL.64 [R1+0x28], R42 ;  /* 0x0000282a01007387 */ /* 0x0005e20000100a00 */
[----:B------:R-:W-:-:S03]  /*54a0*/  FFMA R105, R121, R105, R30 ;  /* 0x0000006979697223 */ /* 0x000fc6000000001e */
[----:B------:R2:W-:Y:S01]  /*54b0*/  STL.64 [R1+0x30], R32 ;  /* 0x0000302001007387 */ /* 0x0005e20000100a00 */
[----:B------:R-:W-:-:S03]  /*54c0*/  FFMA R101, R120, R101, R31 ;  /* 0x0000006578657223 */ /* 0x000fc6000000001f */
[----:B------:R2:W-:Y:S04]  /*54d0*/  STL.64 [R1+0x38], R34 ;  /* 0x0000382201007387 */ /* 0x0005e80000100a00 */
[----:B------:R2:W-:Y:S04]  /*54e0*/  STL.64 [R1+0x40], R20 ;  /* 0x0000401401007387 */ /* 0x0005e80000100a00 */
[----:B------:R2:W-:Y:S04]  /*54f0*/  STL.64 [R1+0x48], R22 ;  /* 0x0000481601007387 */ /* 0x0005e80000100a00 */
[----:B------:R2:W-:Y:S04]  /*5500*/  STL.64 [R1+0x50], R16 ;  /* 0x0000501001007387 */ /* 0x0005e80000100a00 */
[----:B------:R2:W-:Y:S04]  /*5510*/  STL.64 [R1+0x58], R18 ;  /* 0x0000581201007387 */ /* 0x0005e80000100a00 */
[----:B------:R2:W-:Y:S04]  /*5520*/  STL.64 [R1+0x60], R12 ;  /* 0x0000600c01007387 */ /* 0x0005e80000100a00 */
[----:B------:R2:W-:Y:S04]  /*5530*/  STL.64 [R1+0x68], R14 ;  /* 0x0000680e01007387 */ /* 0x0005e80000100a00 */
[----:B------:R2:W-:Y:S04]  /*5540*/  STL [R1+0xbc], R105 ;  /* 0x0000bc6901007387 */ /* 0x0005e80000100800 */
[----:B------:R2:W-:Y:S01]  /*5550*/  STL [R1+0xb8], R101 ;  /* 0x0000b86501007387 */ /* 0x0005e20000100800 */
[----:B------:R-:W-:Y:S03]  /*5560*/  HMMA.16816.F32.BF16 R4, R24, R62, R48 ;  /* 0x0000003e1804723c */ /* 0x000fe60000041830 */
[----:B------:R2:W-:Y:S04]  /*5570*/  STL [R1+0x78], R2 ;  /* 0x0000780201007387 */ /* 0x0005e80000100800 */
[----:B------:R2:W-:Y:S01]  /*5580*/  STL [R1+0x7c], R0 ;  /* 0x00007c0001007387 */ /* 0x0005e20000100800 */
[----:B------:R-:W-:-:S04]  /*5590*/  UIADD3 UR4, UPT, UPT, UR4, 0x80, URZ ;  /* 0x0000008004047890 */ /* 0x000fc8000fffe0ff */
[----:B------:R-:W-:Y:S01]  /*55a0*/  UISETP.GE.AND UP0, UPT, UR4, UR5, UPT ;  /* 0x000000050400728c */ /* 0x000fe2000bf06270 */
[----:B-----5:R-:W-:Y:S02]  /*55b0*/  LEA R124, R99, R124, 0x7 ;  /* 0x0000007c637c7211 */ /* 0x020fe400078e38ff */
[----:B----4-:R-:W-:-:S06]  /*55c0*/  LEA R125, R98, R125, 0x7 ;  /* 0x0000007d627d7211 */ /* 0x010fcc00078e38ff */
[----:B--2---:R-:W-:Y:S05]  /*55d0*/  BRA.U !UP0, `(.L_x_1) ;  /* 0xffffffc508907547 */ /* 0x004fea000b83ffff */
.L_x_0:
[----:B------:R-:W2:Y:S01]  /*55e0*/  LDL.LU R23, [R1+0x54] ;  /* 0x0000540001177983 */ /* 0x000ea20000300800 */
[----:B------:R-:W0:Y:S01]  /*55f0*/  S2R R3, SR_TID.X ;  /* 0x0000000000037919 */ /* 0x000e220000002100 */
[----:B------:R-:W-:Y:S01]  /*5600*/  MOV R53, R7 ;  /* 0x0000000700357202 */ /* 0x000fe20000000f00 */
[----:B------:R-:W-:Y:S01]  /*5610*/  IMAD.MOV.U32 R38, RZ, RZ, R4 ;  /* 0x000000ffff267224 */ /* 0x000fe200078e0004 */
[----:B------:R-:W-:Y:S01]  /*5620*/  MOV R44, R5 ;  /* 0x00000005002c7202 */ /* 0x000fe20000000f00 */
[----:B------:R-:W3:Y:S01]  /*5630*/  LDL.LU R22, [R1+0x58] ;  /* 0x0000580001167983 */ /* 0x000ee20000300800 */
[----:B------:R-:W-:Y:S01]  /*5640*/  MOV R55, R6 ;  /* 0x0000000600377202 */ /* 0x000fe20000000f00 */
[----:B------:R-:W1:Y:S02]  /*5650*/  LDCU.64 UR4, c[0x0][0x3e0] ;  /* 0x00007c00ff0477ac */ /* 0x000e640008000a00 */
[----:B------:R-:W4:Y:S04]  /*5660*/  LDL.LU R19, [R1+0x5c] ;  /* 0x00005c0001137983 */ /* 0x000f280000300800 */
[----:B------:R-:W5:Y:S04]  /*5670*/  LDL.LU R25, [R1+0x50] ;  /* 0x0000500001197983 */ /* 0x000f680000300800 */
[----:B------:R-:W3:Y:S04]  /*5680*/  LDL.LU R36, [R1] ;  /* 0x0000000001247983 */ /* 0x000ee80000300800 */
[----:B------:R-:W3:Y:S04]  /*5690*/  LDL.LU R34, [R1+0x4] ;  /* 0x0000040001227983 */ /* 0x000ee80000300800 */
        /* <DEDUP_REMOVED lines=23> */
[----:B------:R-:W3:Y:S01]  /*5810*/  LDL.LU R21, [R1+0x6c] ;  /* 0x00006c0001157983 */ /* 0x000ee20000300800 */
[C---:B0-----:R-:W-:Y:S01]  /*5820*/  SHF.L.U32 R4, R3.reuse, 0x2, RZ ;  /* 0x0000000203047819 */ /* 0x041fe200000006ff */
[----:B-1----:R-:W-:Y:S01]  /*5830*/  UIMAD UR4, UR7, UR4, URZ ;  /* 0x00000004070472a4 */ /* 0x002fe2000f8e02ff */
[----:B------:R-:W-:Y:S01]  /*5840*/  SHF.L.U32 R6, R3, 0x3, RZ ;  /* 0x0000000303067819 */ /* 0x000fe200000006ff */
[----:B------:R-:W0:Y:S01]  /*5850*/  S2R R59, SR_TID.X ;  /* 0x00000000003b7919 */ /* 0x000e220000002100 */
[----:B------:R-:W-:Y:S01]  /*5860*/  LOP3.LUT R4, R4, 0x3c0, RZ, 0xc0, !PT ;  /* 0x000003c004047812 */ /* 0x000fe200078ec0ff */
[----:B------:R-:W1:Y:S01]  /*5870*/  S2R R57, SR_CTAID.X ;  /* 0x0000000000397919 */ /* 0x000e620000002500 */
[----:B0-----:R-:W-:-:S05]  /*5880*/  LOP3.LUT R59, R59, 0xff, RZ, 0xc0, !PT ;  /* 0x000000ff3b3b7812 */ /* 0x001fca00078ec0ff */
[----:B-1----:R-:W-:Y:S02]  /*5890*/  IMAD R57, R57, 0x100, R59 ;  /* 0x0000010039397824 */ /* 0x002fe400078e023b */
[----:B--2---:R-:W-:Y:S01]  /*58a0*/  IMAD.MOV.U32 R48, RZ, RZ, R23 ;  /* 0x000000ffff307224 */ /* 0x004fe200078e0017 */
[----:B-----5:R-:W-:Y:S02]  /*58b0*/  MOV R50, R25 ;  /* 0x0000001900327202 */ /* 0x020fe40000000f00 */
[----:B----4-:R-:W-:Y:S02]  /*58c0*/  MOV R25, R19 ;  /* 0x0000001300197202 */ /* 0x010fe40000000f00 */
[----:B---3--:R-:W-:Y:S01]  /*58d0*/  MOV R51, R37 ;  /* 0x0000002500337202 */ /* 0x008fe20000000f00 */
[----:B------:R-:W-:Y:S01]  /*58e0*/  IMAD.MOV.U32 R49, RZ, RZ, R35 ;  /* 0x000000ffff317224 */ /* 0x000fe200078e0023 */
[----:B------:R-:W-:-:S04]  /*58f0*/  MOV R42, R20 ;  /* 0x00000014002a7202 */ /* 0x000fc80000000f00 */
[C---:B------:R-:W-:Y:S02]  /*5900*/  FSETP.GEU.AND P1, PT, R42.reuse, 1.175494350822287508e-38, PT ;  /* 0x008000002a00780b */ /* 0x040fe40003f2e000 */
[----:B------:R-:W-:Y:S01]  /*5910*/  FSETP.GEU.AND P3, PT, |R42|, 1.175494350822287508e-38, PT ;  /* 0x008000002a00780b */ /* 0x000fe20003f6e200 */
[----:B------:R-:W-:Y:S01]  /*5920*/  IMAD.MOV.U32 R46, RZ, RZ, R15 ;  /* 0x000000ffff2e7224 */ /* 0x000fe200078e000f */
[----:B------:R-:W-:Y:S02]  /*5930*/  MOV R40, R12 ;  /* 0x0000000c00287202 */ /* 0x000fe40000000f00 */
[----:B------:R-:W-:Y:S02]  /*5940*/  LOP3.LUT R12, R3, 0x8, RZ, 0xc0, !PT ;  /* 0x00000008030c7812 */ /* 0x000fe400078ec0ff */
[----:B------:R-:W-:Y:S02]  /*5950*/  MOV R47, R33 ;  /* 0x00000021002f7202 */ /* 0x000fe40000000f00 */
[----:B------:R-:W-:-:S02]  /*5960*/  MOV R45, R32 ;  /* 0x00000020002d7202 */ /* 0x000fc40000000f00 */
[----:B------:R-:W-:Y:S02]  /*5970*/  MOV R23, R11 ;  /* 0x0000000b00177202 */ /* 0x000fe40000000f00 */
[----:B------:R-:W-:Y:S02]  /*5980*/  MOV R43, R31 ;  /* 0x0000001f002b7202 */ /* 0x000fe40000000f00 */
[----:B------:R-:W-:Y:S02]  /*5990*/  MOV R41, R30 ;  /* 0x0000001e00297202 */ /* 0x000fe40000000f00 */
[----:B------:R-:W-:Y:S02]  /*59a0*/  MOV R39, R24 ;  /* 0x0000001800277202 */ /* 0x000fe40000000f00 */
[----:B------:R-:W0:Y:S01]  /*59b0*/  S2R R24, SR_TID.X ;  /* 0x0000000000187919 */ /* 0x000e220000002100 */
[----:B------:R-:W-:Y:S01]  /*59c0*/  IMAD.MOV.U32 R37, RZ, RZ, R29 ;  /* 0x000000ffff257224 */ /* 0x000fe200078e001d */
[----:B------:R-:W-:-:S02]  /*59d0*/  MOV R29, R22 ;  /* 0x00000016001d7202 */ /* 0x000fc40000000f00 */
[----:B------:R-:W-:Y:S02]  /*59e0*/  LOP3.LUT R22, R6, 0xf80, RZ, 0xc0, !PT ;  /* 0x00000f8006167812 */ /* 0x000fe400078ec0ff */
[----:B------:R-:W-:Y:S02]  /*59f0*/  MOV R52, R28 ;  /* 0x0000001c00347202 */ /* 0x000fe40000000f00 */
[----:B------:R-:W-:Y:S02]  /*5a00*/  MOV R35, R27 ;  /* 0x0000001b00237202 */ /* 0x000fe40000000f00 */
[----:B------:R-:W-:Y:S02]  /*5a10*/  MOV R33, R26 ;  /* 0x0000001a00217202 */ /* 0x000fe40000000f00 */
[----:B0-----:R-:W-:-:S04]  /*5a20*/  LOP3.LUT R24, R24, 0x7, RZ, 0xc0, !PT ;  /* 0x0000000718187812 */ /* 0x001fc800078ec0ff */
[----:B------:R-:W-:-:S05]  /*5a30*/  LEA R7, R24, UR6, 0x4 ;  /* 0x0000000618077c11 */ /* 0x000fca000f8e20ff */
[--C-:B------:R-:W-:Y:S01]  /*5a40*/  IMAD R5, R24, -0x8, R7.reuse ;  /* 0xfffffff818057824 */ /* 0x100fe200078e0207 */
[----:B------:R-:W-:Y:S01]  /*5a50*/  MOV R24, R17 ;  /* 0x0000001100187202 */ /* 0x000fe20000000f00 */
[----:B------:R-:W-:Y:S01]  /*5a60*/  FMUL R17, R42, 8388608 ;  /* 0x4b0000002a117820 */ /* 0x000fe20000400000 */
[----:B------:R-:W-:Y:S02]  /*5a70*/  IMAD R11, R12, 0x200, R7 ;  /* 0x000002000c0b7824 */ /* 0x000fe400078e0207 */
[----:B------:R-:W-:Y:S01]  /*5a80*/  IADD3 R19, PT, PT, R4, R5, RZ ;  /* 0x0000000504137210 */ /* 0x000fe20007ffe0ff */
[C---:B------:R-:W-:Y:S01]  /*5a90*/  FMUL R15, R24.reuse, 8388608 ;  /* 0x4b000000180f7820 */ /* 0x040fe20000400000 */
[----:B------:R-:W-:Y:S01]  /*5aa0*/  FSEL R17, R17, R42, !P1 ;  /* 0x0000002a11117208 */ /* 0x000fe20004800000 */
[----:B------:R-:W-:Y:S01]  /*5ab0*/  BAR.SYNC.DEFER_BLOCKING 0x0 ;  /* 0x0000000000007b1d */ /* 0x000fe20000010000 */
[C---:B------:R-:W-:Y:S02]  /*5ac0*/  FSETP.GEU.AND P2, PT, R24.reuse, 1.175494350822287508e-38, PT ;  /* 0x008000001800780b */ /* 0x040fe40003f4e000 */
[----:B------:R-:W-:-:S02]  /*5ad0*/  FSETP.GT.AND P0, PT, |R24|, 8.50705917302346158658e+37, PT ;  /* 0x7e8000001800780b */ /* 0x000fc40003f04200 */
[----:B------:R-:W-:Y:S02]  /*5ae0*/  IADD3 R4, PT, PT, R17, -0x3f3504f3, RZ ;  /* 0xc0cafb0d11047810 */ /* 0x000fe40007ffe0ff */
[----:B------:R-:W-:Y:S02]  /*5af0*/  FSEL R15, R15, R24, !P2 ;  /* 0x000000180f0f7208 */ /* 0x000fe40005000000 */
[----:B------:R-:W-:Y:S02]  /*5b00*/  FSEL R6, RZ, -23, P2 ;  /* 0xc1b80000ff067808 */ /* 0x000fe40001000000 */
[----:B------:R-:W-:Y:S02]  /*5b10*/  LOP3.LUT R20, R4, 0xff800000, RZ, 0xc0, !PT ;  /* 0xff80000004147812 */ /* 0x000fe400078ec0ff */
[C---:B------:R-:W-:Y:S02]  /*5b20*/  FSETP.GEU.AND P2, PT, |R24|.reuse, 1.175494350822287508e-38, PT ;  /* 0x008000001800780b */ /* 0x040fe40003f4e200 */
[----:B------:R-:W-:Y:S01]  /*5b30*/  FSEL R4, RZ, -23, P1 ;  /* 0xc1b80000ff047808 */ /* 0x000fe20000800000 */
[----:B------:R-:W-:Y:S01]  /*5b40*/  @P0 FMUL R24, R24, 0.25 ;  /* 0x3e80000018180820 */ /* 0x000fe20000400000 */
[----:B------:R-:W-:Y:S01]  /*5b50*/  FSETP.GT.AND P1, PT, |R42|, 8.50705917302346158658e+37, PT ;  /* 0x7e8000002a00780b */ /* 0x000fe20003f24200 */
[----:B------:R-:W-:Y:S01]  /*5b60*/  @P0 FMUL R29, R29, 0.25 ;  /* 0x3e8000001d1d0820 */ /* 0x000fe20000400000 */
[----:B------:R-:W-:Y:S01]  /*5b70*/  IADD3 R5, PT, PT, R15, -0x3f3504f3, RZ ;  /* 0xc0cafb0d0f057810 */ /* 0x000fe20007ffe0ff */
[----:B------:R-:W-:Y:S01]  /*5b80*/  @P0 FMUL R51, R51, 0.25 ;  /* 0x3e80000033330820 */ /* 0x000fe20000400000 */
[----:B------:R-:W-:Y:S01]  /*5b90*/  LEA.HI R12, R12, R19, RZ, 0x1f ;  /* 0x000000130c0c7211 */ /* 0x000fe200078ff8ff */
[----:B------:R-:W-:Y:S01]  /*5ba0*/  @P0 FMUL R55, R55, 0.25 ;  /* 0x3e80000037370820 */ /* 0x000fe20000400000 */
[----:B------:R-:W-:Y:S01]  /*5bb0*/  LOP3.LUT R28, R5, 0xff800000, RZ, 0xc0, !PT ;  /* 0xff800000051c7812 */ /* 0x000fe200078ec0ff */
[----:B------:R-:W-:Y:S01]  /*5bc0*/  @P0 FMUL R25, R25, 0.25 ;  /* 0x3e80000019190820 */ /* 0x000fe20000400000 */
[----:B------:R-:W-:Y:S01]  /*5bd0*/  I2FP.F32.S32 R5, R20 ;  /* 0x0000001400057245 */ /* 0x000fe20000201400 */
[----:B------:R-:W-:Y:S01]  /*5be0*/  @!P2 FMUL R24, R24, 16777216 ;  /* 0x4b8000001818a820 */ /* 0x000fe20000400000 */
[----:B------:R-:W-:Y:S01]  /*5bf0*/  I2FP.F32.S32 R7, R28 ;  /* 0x0000001c00077245 */ /* 0x000fe20000201400 */
[----:B------:R-:W-:Y:S01]  /*5c00*/  @!P2 FMUL R29, R29, 16777216 ;  /* 0x4b8000001d1da820 */ /* 0x000fe20000400000 */
[----:B------:R-:W-:Y:S01]  /*5c10*/  @!P2 FMUL R51, R51, 16777216 ;  /* 0x4b8000003333a820 */ /* 0x000fe20000400000 */
[----:B------:R-:W-:Y:S01]  /*5c20*/  @P1 FMUL R42, R42, 0.25 ;  /* 0x3e8000002a2a1820 */ /* 0x000fe20000400000 */
[----:B------:R-:W-:Y:S01]  /*5c30*/  FFMA.FTZ R19, R5, 1.1920928955078125e-07, R4 ;  /* 0x3400000005137823 */ /* 0x000fe20000010004 */
[----:B------:R-:W-:Y:S01]  /*5c40*/  @!P2 FMUL R55, R55, 16777216 ;  /* 0x4b8000003737a820 */ /* 0x000fe20000400000 */
[----:B------:R-:W0:Y:S01]  /*5c50*/  MUFU.RCP R4, R24 ;  /* 0x0000001800047308 */ /* 0x000e220000001000 */
[----:B------:R-:W-:Y:S01]  /*5c60*/  @!P3 FMUL R42, R42, 16777216 ;  /* 0x4b8000002a2ab820 */ /* 0x000fe20000400000 */
[----:B------:R-:W-:Y:S01]  /*5c70*/  @P1 FMUL R36, R36, 0.25 ;  /* 0x3e80000024241820 */ /* 0x000fe20000400000 */
[----:B------:R-:W-:Y:S01]  /*5c80*/  @P1 FMUL R38, R38, 0.25 ;  /* 0x3e80000026261820 */ /* 0x000fe20000400000 */
[----:B------:R-:W-:Y:S01]  /*5c90*/  FFMA.FTZ R27, R7, 1.1920928955078125e-07, R6 ;  /* 0x34000000071b7823 */ /* 0x000fe20000010006 */
[----:B------:R-:W-:Y:S01]  /*5ca0*/  @P0 FMUL R21, R21, 0.25 ;  /* 0x3e80000015150820 */ /* 0x000fe20000400000 */
[----:B------:R-:W-:Y:S01]  /*5cb0*/  @P1 FMUL R34, R34, 0.25 ;  /* 0x3e80000022221820 */ /* 0x000fe20000400000 */
[----:B------:R-:W-:Y:S01]  /*5cc0*/  @P1 FMUL R44, R44, 0.25 ;  /* 0x3e8000002c2c1820 */ /* 0x000fe20000400000 */
[----:B------:R-:W1:Y:S01]  /*5cd0*/  MUFU.RCP R31, R42 ;  /* 0x0000002a001f7308 */ /* 0x000e620000001000 */
[----:B------:R-:W-:Y:S01]  /*5ce0*/  @!P2 FMUL R25, R25, 16777216 ;  /* 0x4b8000001919a820 */ /* 0x000fe20000400000 */
[----:B------:R-:W-:Y:S01]  /*5cf0*/  @P0 FMUL R23, R23, 0.25 ;  /* 0x3e80000017170820 */ /* 0x000fe20000400000 */
[----:B------:R-:W-:Y:S01]  /*5d00*/  @P0 FMUL R33, R33, 0.25 ;  /* 0x3e80000021210820 */ /* 0x000fe20000400000 */
[----:B------:R-:W-:Y:S01]  /*5d10*/  @P0 FMUL R35, R35, 0.25 ;  /* 0x3e80000023230820 */ /* 0x000fe20000400000 */
[----:B------:R-:W-:Y:S01]  /*5d20*/  @P0 FMUL R37, R37, 0.25 ;  /* 0x3e80000025250820 */ /* 0x000fe20000400000 */
[----:B------:R-:W-:Y:S01]  /*5d30*/  @P0 FMUL R39, R39, 0.25 ;  /* 0x3e80000027270820 */ /* 0x000fe20000400000 */
[----:B------:R-:W-:Y:S01]  /*5d40*/  @P0 FMUL R41, R41, 0.25 ;  /* 0x3e80000029290820 */ /* 0x000fe20000400000 */
[----:B------:R-:W-:Y:S01]  /*5d50*/  @P0 FMUL R43, R43, 0.25 ;  /* 0x3e8000002b2b0820 */ /* 0x000fe20000400000 */
[C---:B0-----:R-:W-:Y:S01]  /*5d60*/  FMUL R26, R4.reuse, R29 ;  /* 0x0000001d041a7220 */ /* 0x041fe20000400000 */
[C---:B------:R-:W-:Y:S01]  /*5d70*/  FMUL R6, R4.reuse, R51 ;  /* 0x0000003304067220 */ /* 0x040fe20000400000 */
[----:B------:R-:W-:Y:S01]  /*5d80*/  FMUL R29, R4, R55 ;  /* 0x00000037041d7220 */ /* 0x000fe20000400000 */
[----:B------:R-:W-:Y:S01]  /*5d90*/  @P0 FMUL R45, R45, 0.25 ;  /* 0x3e8000002d2d0820 */ /* 0x000fe20000400000 */
[----:B------:R-:W-:Y:S01]  /*5da0*/  @P0 FMUL R47, R47, 0.25 ;  /* 0x3e8000002f2f0820 */ /* 0x000fe20000400000 */
[----:B------:R-:W-:Y:S01]  /*5db0*/  @P0 FMUL R49, R49, 0.25 ;  /* 0x3e80000031310820 */ /* 0x000fe20000400000 */
[----:B------:R-:W-:Y:S01]  /*5dc0*/  @P0 FMUL R53, R53, 0.25 ;  /* 0x3e80000035350820 */ /* 0x000fe20000400000 */
[----:B------:R-:W-:Y:S01]  /*5dd0*/  @!P3 FMUL R36, R36, 16777216 ;  /* 0x4b8000002424b820 */ /* 0x000fe20000400000 */
[----:B------:R-:W-:Y:S01]  /*5de0*/  @!P3 FMUL R38, R38, 16777216 ;  /* 0x4b8000002626b820 */ /* 0x000fe20000400000 */
[----:B------:R-:W-:Y:S01]  /*5df0*/  IADD3 R20, PT, PT, R17, -R20, RZ ;  /* 0x8000001411147210 */ /* 0x000fe20007ffe0ff */
[----:B------:R-:W-:Y:S01]  /*5e00*/  @!P2 FMUL R21, R21, 16777216 ;  /* 0x4b8000001515a820 */ /* 0x000fe20000400000 */
[----:B------:R-:W-:Y:S01]  /*5e10*/  @!P3 FMUL R34, R34, 16777216 ;  /* 0x4b8000002222b820 */ /* 0x000fe20000400000 */
[----:B------:R-:W-:Y:S01]  /*5e20*/  @!P3 FMUL R44, R44, 16777216 ;  /* 0x4b8000002c2cb820 */ /* 0x000fe20000400000 */
[----:B------:R-:W-:Y:S01]  /*5e30*/  FMUL R24, R4, R25 ;  /* 0x0000001904187220 */ /* 0x000fe20000400000 */
[----:B------:R-:W-:Y:S01]  /*5e40*/  @!P2 FMUL R23, R23, 16777216 ;  /* 0x4b8000001717a820 */ /* 0x000fe20000400000 */
        /* <DEDUP_REMOVED lines=10> */
[C---:B-1----:R-:W-:Y:S01]  /*5ef0*/  FMUL R25, R31.reuse, R36 ;  /* 0x000000241f197220 */ /* 0x042fe20000400000 */
[C---:B------:R-:W-:Y:S01]  /*5f00*/  FMUL R38, R31.reuse, R38 ;  /* 0x000000261f267220 */ /* 0x040fe20000400000 */
[----:B------:R-:W-:Y:S01]  /*5f10*/  F2FP.BF16.F32.PACK_AB R6, R6, R29 ;  /* 0x0000001d0606723e */ /* 0x000fe200000010ff */
[----:B------:R-:W-:Y:S01]  /*5f20*/  FADD R20, R20, -1 ;  /* 0xbf80000014147421 */ /* 0x000fe20000000000 */
[----:B------:R-:W-:Y:S01]  /*5f30*/  MOV R29, 0x3dc6b27f ;  /* 0x3dc6b27f001d7802 */ /* 0x000fe20000000f00 */
[C---:B------:R-:W-:Y:S01]  /*5f40*/  FMUL R5, R31.reuse, R34 ;  /* 0x000000221f057220 */ /* 0x040fe20000400000 */
[----:B------:R-:W-:Y:S01]  /*5f50*/  IADD3 R22, PT, PT, R22, R11, RZ ;  /* 0x0000000b16167210 */ /* 0x000fe20007ffe0ff */
[C---:B------:R-:W-:Y:S01]  /*5f60*/  FMUL R11, R4.reuse, R21 ;  /* 0x00000015040b7220 */ /* 0x040fe20000400000 */
[----:B------:R-:W-:Y:S01]  /*5f70*/  FMUL R36, R31, R44 ;  /* 0x0000002c1f247220 */ /* 0x000fe20000400000 */
[C---:B------:R-:W-:Y:S01]  /*5f80*/  FMUL R23, R4.reuse, R23 ;  /* 0x0000001704177220 */ /* 0x040fe20000400000 */
        /* <DEDUP_REMOVED lines=9> */
[----:B------:R-:W-:Y:S01]  /*6020*/  FMUL R44, R4, R47 ;  /* 0x0000002f042c7220 */ /* 0x000fe20000400000 */
[----:B------:R-:W-:Y:S01]  /*6030*/  F2FP.BF16.F32.PACK_AB R4, R25, R38 ;  /* 0x000000261904723e */ /* 0x000fe200000010ff */
[----:B------:R-:W-:Y:S01]  /*6040*/  FFMA.FTZ R25, R20, R29, -0.16845393180847167969 ;  /* 0xbe2c7f3014197423 */ /* 0x000fe2000001001d */
[----:B------:R-:W-:Y:S01]  /*6050*/  F2FP.BF16.F32.PACK_AB R5, R5, R36 ;  /* 0x000000240505723e */ /* 0x000fe200000010ff */
[----:B------:R-:W-:Y:S01]  /*6060*/  @P1 FMUL R40, R40, 0.25 ;  /* 0x3e80000028281820 */ /* 0x000fe20000400000 */
[----:B------:R-:W-:Y:S01]  /*6070*/  F2FP.BF16.F32.PACK_AB R7, R7, R34 ;  /* 0x000000220707723e */ /* 0x000fe200000010ff */
[----:B------:R-:W-:Y:S01]  /*6080*/  FFMA.FTZ R25, R20, R25, 0.1716887056827545166 ;  /* 0x3e2fcf2a14197423 */ /* 0x000fe20000010019 */
[----:B------:R-:W-:Y:S01]  /*6090*/  @P1 FMUL R46, R46, 0.25 ;  /* 0x3e8000002e2e1820 */ /* 0x000fe20000400000 */
[----:B------:R-:W-:Y:S01]  /*60a0*/  @P1 FMUL R48, R48, 0.25 ;  /* 0x3e80000030301820 */ /* 0x000fe20000400000 */
[----:B------:R-:W-:Y:S01]  /*60b0*/  @P1 FMUL R50, R50, 0.25 ;  /* 0x3e80000032321820 */ /* 0x000fe20000400000 */
[----:B------:R-:W-:Y:S01]  /*60c0*/  FFMA.FTZ R25, R20, R25, -0.17900948226451873779 ;  /* 0xbe374e4314197423 */ /* 0x000fe20000010019 */
[----:B------:R0:W-:Y:S01]  /*60d0*/  STSM.16.M88.4 [R22], R4 ;  /* 0x0000000416007844 */ /* 0x0001e20000000200 */
[----:B------:R-:W-:Y:S01]  /*60e0*/  @P1 FMUL R52, R52, 0.25 ;  /* 0x3e80000034341820 */ /* 0x000fe20000400000 */
[----:B------:R-:W-:Y:S01]  /*60f0*/  @P1 FMUL R18, R18, 0.25 ;  /* 0x3e80000012121820 */ /* 0x000fe20000400000 */
[----:B------:R-:W-:Y:S01]  /*6100*/  FFMA.FTZ R25, R20, R25, 0.20512372255325317383 ;  /* 0x3e520bf414197423 */ /* 0x000fe20000010019 */
[----:B------:R-:W-:Y:S01]  /*6110*/  @P1 FMUL R16, R16, 0.25 ;  /* 0x3e80000010101820 */ /* 0x000fe20000400000 */
[----:B------:R-:W-:Y:S01]  /*6120*/  @P1 FMUL R14, R14, 0.25 ;  /* 0x3e8000000e0e1820 */ /* 0x000fe20000400000 */
[----:B------:R-:W-:Y:S01]  /*6130*/  @P1 FMUL R13, R13, 0.25 ;  /* 0x3e8000000d0d1820 */ /* 0x000fe20000400000 */
[----:B------:R-:W-:Y:S01]  /*6140*/  FFMA.FTZ R25, R20, R25, -0.24046532809734344482 ;  /* 0xbe763c8b14197423 */ /* 0x000fe20000010019 */
[----:B------:R-:W-:Y:S01]  /*6150*/  @P1 FMUL R10, R10, 0.25 ;  /* 0x3e8000000a0a1820 */ /* 0x000fe20000400000 */
[----:B------:R-:W-:Y:S01]  /*6160*/  @P1 FMUL R9, R9, 0.25 ;  /* 0x3e80000009091820 */ /* 0x000fe20000400000 */
[----:B------:R-:W-:Y:S01]  /*6170*/  @P1 FMUL R8, R8, 0.25 ;  /* 0x3e80000008081820 */ /* 0x000fe20000400000 */
[----:B------:R-:W-:Y:S01]  /*6180*/  FFMA.FTZ R25, R20, R25, 0.28857114911079406738 ;  /* 0x3e93bf9914197423 */ /* 0x000fe20000010019 */
[----:B------:R-:W-:Y:S01]  /*6190*/  ISETP.GE.U32.AND P1, PT, R17, 0x7f800000, PT ;  /* 0x7f8000001100780c */ /* 0x000fe20003f26070 */
[----:B------:R-:W-:Y:S01]  /*61a0*/  @!P3 FMUL R40, R40, 16777216 ;  /* 0x4b8000002828b820 */ /* 0x000fe20000400000 */
[----:B------:R-:W-:Y:S01]  /*61b0*/  @!P3 FMUL R16, R16, 16777216 ;  /* 0x4b8000001010b820 */ /* 0x000fe20000400000 */
[----:B------:R-:W-:Y:S01]  /*61c0*/  FFMA.FTZ R25, R20, R25, -0.36067417263984680176 ;  /* 0xbeb8aa4914197423 */ /* 0x000fe20000010019 */
[----:B------:R-:W-:Y:S01]  /*61d0*/  @!P3 FMUL R46, R46, 16777216 ;  /* 0x4b8000002e2eb820 */ /* 0x000fe20000400000 */
[----:B------:R-:W-:Y:S01]  /*61e0*/  @!P3 FMUL R48, R48, 16777216 ;  /* 0x4b8000003030b820 */ /* 0x000fe20000400000 */
[----:B------:R-:W-:Y:S01]  /*61f0*/  @!P3 FMUL R50, R50, 16777216 ;  /* 0x4b8000003232b820 */ /* 0x000fe20000400000 */
[----:B------:R-:W-:Y:S01]  /*6200*/  FFMA.FTZ R25, R20, R25, 0.48089820146560668945 ;  /* 0x3ef6384a14197423 */ /* 0x000fe20000010019 */
[----:B------:R-:W-:Y:S01]  /*6210*/  @!P3 FMUL R52, R52, 16777216 ;  /* 0x4b8000003434b820 */ /* 0x000fe20000400000 */
[----:B------:R-:W-:Y:S01]  /*6220*/  @!P3 FMUL R18, R18, 16777216 ;  /* 0x4b8000001212b820 */ /* 0x000fe20000400000 */
[----:B------:R-:W-:Y:S01]  /*6230*/  @!P3 FMUL R14, R14, 16777216 ;  /* 0x4b8000000e0eb820 */ /* 0x000fe20000400000 */
[----:B------:R-:W-:Y:S01]  /*6240*/  FFMA.FTZ R25, R20, R25, -0.72134751081466674805 ;  /* 0xbf38aa3b14197423 */ /* 0x000fe20000010019 */
[----:B------:R-:W-:Y:S01]  /*6250*/  @!P3 FMUL R13, R13, 16777216 ;  /* 0x4b8000000d0db820 */ /* 0x000fe20000400000 */
[----:B------:R-:W-:Y:S01]  /*6260*/  @!P3 FMUL R10, R10, 16777216 ;  /* 0x4b8000000a0ab820 */ /* 0x000fe20000400000 */
[----:B------:R-:W-:Y:S01]  /*6270*/  @!P3 FMUL R9, R9, 16777216 ;  /* 0x4b8000000909b820 */ /* 0x000fe20000400000 */
[----:B------:R-:W-:Y:S01]  /*6280*/  FMUL R25, R20, R25 ;  /* 0x0000001914197220 */ /* 0x000fe20000400000 */
[----:B------:R-:W-:Y:S01]  /*6290*/  @!P3 FMUL R8, R8, 16777216 ;  /* 0x4b8000000808b820 */ /* 0x000fe20000400000 */
[C---:B------:R-:W-:Y:S01]  /*62a0*/  FMUL R33, R31.reuse, R40 ;  /* 0x000000281f217220 */ /* 0x040fe20000400000 */
[C---:B------:R-:W-:Y:S01]  /*62b0*/  FMUL R40, R31.reuse, R16 ;  /* 0x000000101f287220 */ /* 0x040fe20000400000 */
[C---:B------:R-:W-:Y:S01]  /*62c0*/  FMUL R25, R20.reuse, R25 ;  /* 0x0000001914197220 */ /* 0x040fe20000400000 */
[C---:B------:R-:W-:Y:S01]  /*62d0*/  FMUL R34, R31.reuse, R46 ;  /* 0x0000002e1f227220 */ /* 0x040fe20000400000 */
[C---:B------:R-:W-:Y:S01]  /*62e0*/  FMUL R36, R31.reuse, R48 ;  /* 0x000000301f247220 */ /* 0x040fe20000400000 */
[----:B------:R-:W-:Y:S01]  /*62f0*/  FMUL R35, R31, R50 ;  /* 0x000000321f237220 */ /* 0x000fe20000400000 */
[----:B------:R-:W-:Y:S01]  /*6300*/  FFMA.FTZ R20, R20, 1.4426950216293334961, R25 ;  /* 0x3fb8aa3b14147823 */ /* 0x000fe20000010019 */
[----:B------:R-:W-:Y:S01]  /*6310*/  LOP3.LUT R25, R3, 0x1ff, RZ, 0xc0, !PT ;  /* 0x000001ff03197812 */ /* 0x000fe200078ec0ff */
[C---:B------:R-:W-:Y:S01]  /*6320*/  FMUL R37, R31.reuse, R52 ;  /* 0x000000341f257220 */ /* 0x040fe20000400000 */
[C---:B------:R-:W-:Y:S01]  /*6330*/  FMUL R38, R31.reuse, R18 ;  /* 0x000000121f267220 */ /* 0x040fe20000400000 */
[C---:B------:R-:W-:Y:S01]  /*6340*/  FMUL R41, R31.reuse, R14 ;  /* 0x0000000e1f297220 */ /* 0x040fe20000400000 */
[C---:B------:R-:W-:Y:S01]  /*6350*/  FMUL R16, R31.reuse, R13 ;  /* 0x0000000d1f107220 */ /* 0x040fe20000400000 */
[C---:B------:R-:W-:Y:S01]  /*6360*/  FMUL R10, R31.reuse, R10 ;  /* 0x0000000a1f0a7220 */ /* 0x040fe20000400000 */
[C---:B------:R-:W-:Y:S01]  /*6370*/  FMUL R9, R31.reuse, R9 ;  /* 0x000000091f097220 */ /* 0x040fe20000400000 */
[----:B------:R-:W-:Y:S01]  /*6380*/  FMUL R31, R31, R8 ;  /* 0x000000081f1f7220 */ /* 0x000fe20000400000 */
[----:B------:R-:W-:Y:S01]  /*6390*/  @P1 MOV R8, 0x7f800000 ;  /* 0x7f80000000081802 */ /* 0x000fe20000000f00 */
[----:B------:R-:W-:Y:S01]  /*63a0*/  FADD R13, R19, R20 ;  /* 0x00000014130d7221 */ /* 0x000fe20000000000 */
[----:B------:R-:W-:Y:S01]  /*63b0*/  LEA R25, R25, UR6, 0x4 ;  /* 0x0000000619197c11 */ /* 0x000fe2000f8e20ff */
[----:B------:R-:W1:Y:S01]  /*63c0*/  LDC.64 R46, c[0x0][0x398] ;  /* 0x0000e600ff2e7b82 */ /* 0x000e620000000a00 */
[C---:B------:R-:W-:Y:S01]  /*63d0*/  FSETP.NEU.AND P0, PT, R17.reuse, RZ, PT ;  /* 0x000000ff1100720b */ /* 0x040fe20003f0d000 */
[----:B------:R-:W-:Y:S01]  /*63e0*/  @P1 FFMA.FTZ R13, R17, R8, +INF ;  /* 0x7f800000110d1423 */ /* 0x000fe20000010008 */
[----:B0-----:R-:W-:-:S05]  /*63f0*/  F2FP.BF16.F32.PACK_AB R5, R16, R9 ;  /* 0x000000091005723e */ /* 0x001fca00000010ff */
[----:B------:R-:W-:Y:S01]  /*6400*/  BAR.SYNC.DEFER_BLOCKING 0x0 ;  /* 0x0000000000007b1d */ /* 0x000fe20000010000 */
[----:B------:R-:W-:Y:S01]  /*6410*/  IADD3 R28, PT, PT, R15, -R28, RZ ;  /* 0x8000001c0f1c7210 */ /* 0x000fe20007ffe0ff */
[----:B------:R-:W-:Y:S01]  /*6420*/  IMAD R8, R57, UR5, RZ ;  /* 0x0000000539087c24 */ /* 0x000fe2000f8e02ff */
[----:B------:R-:W-:Y:S01]  /*6430*/  F2FP.BF16.F32.PACK_AB R4, R10, R31 ;  /* 0x0000001f0a04723e */ /* 0x000fe200000010ff */
[----:B------:R-:W-:Y:S01]  /*6440*/  USHF.L.U32 UR5, UR4, 0x1, URZ ;  /* 0x0000000104057899 */ /* 0x000fe200080006ff */
[----:B------:R-:W-:Y:S01]  /*6450*/  F2FP.BF16.F32.PACK_AB R6, R43, R44 ;  /* 0x0000002c2b06723e */ /* 0x000fe200000010ff */
[----:B------:R-:W-:Y:S01]  /*6460*/  FADD R28, R28, -1 ;  /* 0xbf8000001c1c7421 */ /* 0x000fe20000000000 */
[----:B------:R-:W-:Y:S01]  /*6470*/  F2FP.BF16.F32.PACK_AB R7, R42, R45 ;  /* 0x0000002d2a07723e */ /* 0x000fe200000010ff */
[----:B------:R-:W0:Y:S01]  /*6480*/  LDC R20, c[0x0][0x3e8] ;  /* 0x0000fa00ff147b82 */ /* 0x000e220000000800 */
[----:B------:R-:W-:Y:S01]  /*6490*/  ISETP.GE.U32.AND P2, PT, R15, 0x7f800000, PT ;  /* 0x7f8000000f00780c */ /* 0x000fe20003f46070 */
[----:B------:R-:W-:Y:S01]  /*64a0*/  FFMA.FTZ R29, R28, R29, -0.16845393180847167969 ;  /* 0xbe2c7f301c1d7423 */ /* 0x000fe2000001001d */
[----:B------:R-:W-:-:S02]  /*64b0*/  F2FP.BF16.F32.PACK_AB R30, R30, R39 ;  /* 0x000000271e1e723e */ /* 0x000fc400000010ff */
[----:B------:R-:W-:Y:S01]  /*64c0*/  F2FP.BF16.F32.PACK_AB R31, R21, R32 ;  /* 0x00000020151f723e */ /* 0x000fe200000010ff */
[----:B------:R-:W-:Y:S01]  /*64d0*/  FFMA.FTZ R29, R28, R29, 0.1716887056827545166 ;  /* 0x3e2fcf2a1c1d7423 */ /* 0x000fe2000001001d */
[C---:B------:R-:W-:Y:S01]  /*64e0*/  SHF.L.U32 R9, R8.reuse, 0x1, RZ ;  /* 0x0000000108097819 */ /* 0x040fe200000006ff */
[----:B------:R-:W-:Y:S01]  /*64f0*/  IMAD.HI R8, R8, 0x2, RZ ;  /* 0x0000000208087827 */ /* 0x000fe200078e02ff */
[----:B------:R-:W-:-:S03]  /*6500*/  FSETP.NEU.AND P1, PT, R15, RZ, PT ;  /* 0x000000ff0f00720b */ /* 0x000fc60003f2d000 */
[C---:B------:R-:W-:Y:S01]  /*6510*/  FFMA.FTZ R29, R28.reuse, R29, -0.17900948226451873779 ;  /* 0xbe374e431c1d7423 */ /* 0x040fe2000001001d */
[----:B------:R-:W-:Y:S02]  /*6520*/  F2FP.BF16.F32.PACK_AB R43, R11, R24 ;  /* 0x000000180b2b723e */ /* 0x000fe400000010ff */
[----:B------:R-:W-:Y:S01]  /*6530*/  F2FP.BF16.F32.PACK_AB R42, R23, R26 ;  /* 0x0000001a172a723e */ /* 0x000fe200000010ff */
[C---:B------:R-:W-:Y:S01]  /*6540*/  FFMA.FTZ R29, R28.reuse, R29, 0.20512372255325317383 ;  /* 0x3e520bf41c1d7423 */ /* 0x040fe2000001001d */
[----:B------:R-:W-:Y:S01]  /*6550*/  @P2 MOV R10, 0x7f800000 ;  /* 0x7f800000000a2802 */ /* 0x000fe20000000f00 */
[----:B------:R-:W2:Y:S01]  /*6560*/  LDS.128 R16, [R25] ;  /* 0x0000000019107984 */ /* 0x000ea20000000c00 */
[----:B------:R-:W-:Y:S01]  /*6570*/  FSEL R13, R13, -INF , P0 ;  /* 0xff8000000d0d7808 */ /* 0x000fe20000000000 */
[----:B------:R-:W-:Y:S01]  /*6580*/  FFMA.FTZ R29, R28, R29, -0.24046532809734344482 ;  /* 0xbe763c8b1c1d7423 */ /* 0x000fe2000001001d */
[----:B------:R-:W-:Y:S01]  /*6590*/  BAR.SYNC.DEFER_BLOCKING 0x0 ;  /* 0x0000000000007b1d */ /* 0x000fe20000010000 */
[----:B------:R-:W-:-:S02]  /*65a0*/  LOP3.LUT P0, RZ, R3, 0x100, RZ, 0xc0, !PT ;  /* 0x0000010003ff7812 */ /* 0x000fc4000780c0ff */
[----:B------:R-:W-:-:S04]  /*65b0*/  FFMA.FTZ R29, R28, R29, 0.28857114911079406738 ;  /* 0x3e93bf991c1d7423 */ /* 0x000fc8000001001d */
[----:B------:R-:W-:-:S04]  /*65c0*/  FFMA.FTZ R29, R28, R29, -0.36067417263984680176 ;  /* 0xbeb8aa491c1d7423 */ /* 0x000fc8000001001d */
[----:B------:R-:W-:-:S04]  /*65d0*/  FFMA.FTZ R29, R28, R29, 0.48089820146560668945 ;  /* 0x3ef6384a1c1d7423 */ /* 0x000fc8000001001d */
[----:B------:R-:W-:-:S04]  /*65e0*/  FFMA.FTZ R29, R28, R29, -0.72134751081466674805 ;  /* 0xbf38aa3b1c1d7423 */ /* 0x000fc8000001001d */
[----:B------:R-:W-:-:S04]  /*65f0*/  FMUL R29, R28, R29 ;  /* 0x0000001d1c1d7220 */ /* 0x000fc80000400000 */
[C---:B------:R-:W-:Y:S01]  /*6600*/  FMUL R29, R28.reuse, R29 ;  /* 0x0000001d1c1d7220 */ /* 0x040fe20000400000 */
[----:B------:R-:W-:Y:S03]  /*6610*/  STSM.16.M88.4 [R22], R4 ;  /* 0x0000000416007844 */ /* 0x000fe60000000200 */
[----:B------:R-:W-:Y:S01]  /*6620*/  FFMA.FTZ R14, R28, 1.4426950216293334961, R29 ;  /* 0x3fb8aa3b1c0e7823 */ /* 0x000fe2000001001d */
[----:B------:R-:W-:Y:S01]  /*6630*/  F2FP.BF16.F32.PACK_AB R28, R38, R41 ;  /* 0x00000029261c723e */ /* 0x000fe200000010ff */
[----:B------:R-:W-:Y:S01]  /*6640*/  BAR.SYNC.DEFER_BLOCKING 0x0 ;  /* 0x0000000000007b1d */ /* 0x000fe20000010000 */
[----:B------:R-:W-:Y:S01]  /*6650*/  F2FP.BF16.F32.PACK_AB R29, R37, R40 ;  /* 0x00000028251d723e */ /* 0x000fe200000010ff */
[----:B------:R-:W-:Y:S01]  /*6660*/  FADD R14, R27, R14 ;  /* 0x0000000e1b0e7221 */ /* 0x000fe20000000000 */
[----:B------:R-:W-:Y:S01]  /*6670*/  @P2 FFMA.FTZ R14, R15, R10, +INF ;  /* 0x7f8000000f0e2423 */ /* 0x000fe2000001000a */
[----:B-1----:R-:W-:Y:S01]  /*6680*/  IADD3 R15, P2, P3, R9, UR5, R46 ;  /* 0x00000005090f7c10 */ /* 0x002fe2000fb5e02e */
[----:B------:R-:W-:Y:S01]  /*6690*/  UIMAD.WIDE UR4, UR4, 0x2, URZ ;  /* 0x00000002040478a5 */ /* 0x000fe2000f8e02ff */
[----:B------:R-:W-:-:S02]  /*66a0*/  SHF.R.U32.HI R9, RZ, 0x8, R3 ;  /* 0x00000008ff097819 */ /* 0x000fc40000011603 */
[----:B------:R-:W-:Y:S02]  /*66b0*/  F2FP.BF16.F32.PACK_AB R40, R34, R35 ;  /* 0x000000232228723e */ /* 0x000fe400000010ff */
[----:B------:R-:W-:Y:S02]  /*66c0*/  SGXT.U32 R9, R9, 0x1 ;  /* 0x000000010909781a */ /* 0x000fe40000000000 */
[----:B------:R-:W-:Y:S02]  /*66d0*/  IADD3.X R21, PT, PT, R8, UR5, R47, P2, P3 ;  /* 0x0000000508157c10 */ /* 0x000fe400097e642f */
[----:B------:R-:W-:Y:S01]  /*66e0*/  F2FP.BF16.F32.PACK_AB R41, R33, R36 ;  /* 0x000000242129723e */ /* 0x000fe200000010ff */
[----:B0-----:R-:W-:Y:S01]  /*66f0*/  IMAD R10, R9, R20, RZ ;  /* 0x00000014090a7224 */ /* 0x001fe200078e02ff */
[----:B--2---:R-:W-:Y:S01]  /*6700*/  PRMT R35, R19, 0x7632, R35 ;  /* 0x0000763213237816 */ /* 0x004fe20000000023 */
[----:B------:R-:W0:Y:S03]  /*6710*/  LDCU UR4, c[0x0][0x3ec] ;  /* 0x00007d80ff0477ac */ /* 0x000e260008000800 */
[----:B------:R-:W-:-:S02]  /*6720*/  LEA R32, P2, R10, R15, 0x1 ;  /* 0x0000000f0a207211 */ /* 0x000fc400078408ff */
[----:B------:R-:W-:Y:S01]  /*6730*/  LEA R34, R20, R10, 0x1 ;  /* 0x0000000a14227211 */ /* 0x000fe200078e08ff */
[----:B------:R-:W1:Y:S01]  /*6740*/  LDS.128 R4, [R25] ;  /* 0x0000000019047984 */ /* 0x000e620000000c00 */
[----:B------:R-:W-:Y:S01]  /*6750*/  LEA.HI.X.SX32 R33, R10, R21, 0x1, P2 ;  /* 0x000000150a217211 */ /* 0x000fe200010f0eff */
[----:B------:R-:W-:Y:S01]  /*6760*/  BAR.SYNC.DEFER_BLOCKING 0x0 ;  /* 0x0000000000007b1d */ /* 0x000fe20000010000 */
[----:B------:R-:W-:Y:S02]  /*6770*/  LEA R26, P2, R34, R15, 0x1 ;  /* 0x0000000f221a7211 */ /* 0x000fe400078408ff */
[----:B------:R-:W-:Y:S02]  /*6780*/  LEA R24, R20, R34, 0x1 ;  /* 0x0000002214187211 */ /* 0x000fe400078e08ff */
[----:B------:R-:W-:Y:S02]  /*6790*/  LEA.HI.X.SX32 R27, R34, R21, 0x1, P2 ;  /* 0x00000015221b7211 */ /* 0x000fe400010f0eff */
[----:B------:R-:W-:Y:S01]  /*67a0*/  LEA R34, R20, R24, 0x1 ;  /* 0x0000001814227211 */ /* 0x000fe200078e08ff */
[----:B0-----:R-:W-:-:S04]  /*67b0*/  UIMAD UR4, UR7, UR4, URZ ;  /* 0x00000004070472a4 */ /* 0x001fc8000f8e02ff */
[----:B------:R-:W-:Y:S02]  /*67c0*/  USHF.L.U32 UR7, UR4, 0x2, URZ ;  /* 0x0000000204077899 */ /* 0x000fe400080006ff */
[----:B------:R-:W-:Y:S01]  /*67d0*/  UIMAD.WIDE UR4, UR4, 0x4, URZ ;  /* 0x00000004040478a5 */ /* 0x000fe2000f8e02ff */
[----:B------:R0:W-:Y:S01]  /*67e0*/  STSM.16.M88.4 [R22], R28 ;  /* 0x0000001c16007844 */ /* 0x0001e20000000200 */
[----:B------:R-:W-:Y:S01]  /*67f0*/  BAR.SYNC.DEFER_BLOCKING 0x0 ;  /* 0x0000000000007b1d */ /* 0x000fe20000010000 */
[----:B-1----:R-:W-:Y:S02]  /*6800*/  PRMT R51, R7, 0x7632, R51 ;  /* 0x0000763207337816 */ /* 0x002fe40000000033 */
[-C--:B0-----:R-:W-:Y:S02]  /*6810*/  LEA R28, P3, R24, R15.reuse, 0x1 ;  /* 0x0000000f181c7211 */ /* 0x081fe400078608ff */
[----:B------:R-:W-:Y:S02]  /*6820*/  LEA R30, P2, R34, R15, 0x1 ;  /* 0x0000000f221e7211 */ /* 0x000fe400078408ff */
[-C--:B------:R-:W-:Y:S01]  /*6830*/  LEA.HI.X.SX32 R29, R24, R21.reuse, 0x1, P3 ;  /* 0x00000015181d7211 */ /* 0x080fe200018f0eff */
[----:B------:R-:W-:Y:S01]  /*6840*/  IMAD R24, R20, 0x2, R34 ;  /* 0x0000000214187824 */ /* 0x000fe200078e0222 */
[----:B------:R-:W-:-:S04]  /*6850*/  LEA.HI.X.SX32 R31, R34, R21, 0x1, P2 ;  /* 0x00000015221f7211 */ /* 0x000fc800010f0eff */
[----:B------:R-:W-:Y:S01]  /*6860*/  LEA R34, R20, R24, 0x1 ;  /* 0x0000001814227211 */ /* 0x000fe200078e08ff */
[----:B------:R-:W0:Y:S01]  /*6870*/  LDS.128 R8, [R25] ;  /* 0x0000000019087984 */ /* 0x000e220000000c00 */
[----:B------:R-:W-:Y:S06]  /*6880*/  BAR.SYNC.DEFER_BLOCKING 0x0 ;  /* 0x0000000000007b1d */ /* 0x000fec0000010000 */
[----:B------:R1:W-:Y:S02]  /*6890*/  STSM.16.M88.4 [R22], R40 ;  /* 0x0000002816007844 */ /* 0x0003e40000000200 */
[----:B------:R-:W-:Y:S01]  /*68a0*/  BAR.SYNC.DEFER_BLOCKING 0x0 ;  /* 0x0000000000007b1d */ /* 0x000fe20000010000 */
[----:B-1----:R-:W-:-:S04]  /*68b0*/  LEA R22, P2, R24, R15, 0x1 ;  /* 0x0000000f18167211 */ /* 0x002fc800078408ff */
[----:B------:R-:W-:Y:S02]  /*68c0*/  LEA.HI.X.SX32 R23, R24, R21, 0x1, P2 ;  /* 0x0000001518177211 */ /* 0x000fe400010f0eff */
[----:B------:R-:W-:Y:S01]  /*68d0*/  LEA R24, R20, R34, 0x1 ;  /* 0x0000002214187211 */ /* 0x000fe200078e08ff */
[----:B------:R1:W-:Y:S04]  /*68e0*/  STG.E.U16 desc[UR8][R32.64], R16 ;  /* 0x0000001020007986 */ /* 0x0003e8000c101508 */
[----:B------:R2:W-:Y:S04]  /*68f0*/  STG.E.U16 desc[UR8][R26.64], R17 ;  /* 0x000000111a007986 */ /* 0x0005e8000c101508 */
[----:B------:R3:W-:Y:S01]  /*6900*/  STG.E.U16 desc[UR8][R28.64], R18 ;  /* 0x000000121c007986 */ /* 0x0007e2000c101508 */
[----:B-1----:R-:W-:-:S03]  /*6910*/  PRMT R33, R18, 0x7632, R33 ;  /* 0x0000763212217816 */ /* 0x002fc60000000021 */
[----:B------:R-:W-:Y:S01]  /*6920*/  STG.E.U16 desc[UR8][R30.64], R19 ;  /* 0x000000131e007986 */ /* 0x000fe2000c101508 */
[----:B--2---:R-:W-:Y:S02]  /*6930*/  PRMT R27, R16, 0x7632, R27 ;  /* 0x00007632101b7816 */ /* 0x004fe4000000001b */
[-C--:B------:R-:W-:Y:S02]  /*6940*/  LEA R26, P3, R24, R15.reuse, 0x1 ;  /* 0x0000000f181a7211 */ /* 0x080fe400078608ff */
[----:B---3--:R-:W-:Y:S01]  /*6950*/  LEA R18, R20, R24, 0x1 ;  /* 0x0000001814127211 */ /* 0x008fe200078e08ff */
[----:B------:R1:W-:Y:S01]  /*6960*/  STG.E.U16 desc[UR8][R22.64], R27 ;  /* 0x0000001b16007986 */ /* 0x0003e2000c101508 */
[----:B------:R-:W-:Y:S02]  /*6970*/  LEA R16, P2, R34, R15, 0x1 ;  /* 0x0000000f22107211 */ /* 0x000fe400078408ff */
[----:B------:R-:W-:Y:S02]  /*6980*/  LEA R32, R20, R18, 0x1 ;  /* 0x0000001214207211 */ /* 0x000fe400078e08ff */
[----:B------:R-:W-:-:S02]  /*6990*/  PRMT R29, R17, 0x7632, R29 ;  /* 0x00007632111d7816 */ /* 0x000fc4000000001d */
[----:B------:R-:W-:Y:S02]  /*69a0*/  LEA.HI.X.SX32 R17, R34, R21, 0x1, P2 ;  /* 0x0000001522117211 */ /* 0x000fe400010f0eff */
[----:B------:R-:W-:Y:S02]  /*69b0*/  LEA R28, P2, R18, R15, 0x1 ;  /* 0x0000000f121c7211 */ /* 0x000fe400078408ff */
[----:B-1----:R-:W-:Y:S01]  /*69c0*/  LEA.HI.X.SX32 R27, R24, R21, 0x1, P3 ;  /* 0x00000015181b7211 */ /* 0x002fe200018f0eff */
[----:B------:R1:W-:Y:S01]  /*69d0*/  STG.E.U16 desc[UR8][R16.64], R29 ;  /* 0x0000001d10007986 */ /* 0x0003e2000c101508 */
[----:B------:R-:W-:-:S03]  /*69e0*/  LEA R24, R20, R32, 0x1 ;  /* 0x0000002014187211 */ /* 0x000fc600078e08ff */
[----:B------:R2:W-:Y:S02]  /*69f0*/  STG.E.U16 desc[UR8][R26.64], R33 ;  /* 0x000000211a007986 */ /* 0x0005e4000c101508 */
[----:B------:R-:W-:-:S05]  /*6a00*/  IMAD R34, R20, 0x2, R24 ;  /* 0x0000000214227824 */ /* 0x000fca00078e0218 */
[----:B------:R-:W-:Y:S02]  /*6a10*/  LEA R36, R20, R34, 0x1 ;  /* 0x0000002214247211 */ /* 0x000fe400078e08ff */
[----:B-1----:R-:W-:Y:S02]  /*6a20*/  LEA.HI.X.SX32 R29, R18, R21, 0x1, P2 ;  /* 0x00000015121d7211 */ /* 0x002fe400010f0eff */
[-C--:B------:R-:W-:Y:S02]  /*6a30*/  LEA R18, P2, R32, R15.reuse, 0x1 ;  /* 0x0000000f20127211 */ /* 0x080fe400078408ff */
[----:B------:R-:W-:Y:S01]  /*6a40*/  LEA R30, P3, R34, R15, 0x1 ;  /* 0x0000000f221e7211 */ /* 0x000fe200078608ff */
[----:B------:R-:W-:Y:S01]  /*6a50*/  STG.E.U16 desc[UR8][R28.64], R35 ;  /* 0x000000231c007986 */ /* 0x000fe2000c101508 */
[----:B------:R-:W-:Y:S02]  /*6a60*/  LEA.HI.X.SX32 R19, R32, R21, 0x1, P2 ;  /* 0x0000001520137211 */ /* 0x000fe400010f0eff */
[----:B------:R-:W-:-:S02]  /*6a70*/  LEA R22, P2, R24, R15, 0x1 ;  /* 0x0000000f18167211 */ /* 0x000fc400078408ff */
[----:B------:R-:W-:Y:S01]  /*6a80*/  LEA R32, R20, R36, 0x1 ;  /* 0x0000002414207211 */ /* 0x000fe200078e08ff */
[----:B------:R1:W-:Y:S01]  /*6a90*/  STG.E.U16 desc[UR8][R18.64], R4 ;  /* 0x0000000412007986 */ /* 0x0003e2000c101508 */
[-C--:B------:R-:W-:Y:S02]  /*6aa0*/  LEA.HI.X.SX32 R23, R24, R21.reuse, 0x1, P2 ;  /* 0x0000001518177211 */ /* 0x080fe400010f0eff */
[----:B------:R-:W-:Y:S02]  /*6ab0*/  LEA R24, R20, R32, 0x1 ;  /* 0x0000002014187211 */ /* 0x000fe400078e08ff */
[----:B------:R-:W-:Y:S01]  /*6ac0*/  LEA.HI.X.SX32 R31, R34, R21, 0x1, P3 ;  /* 0x00000015221f7211 */ /* 0x000fe200018f0eff */
[----:B------:R3:W-:Y:S01]  /*6ad0*/  STG.E.U16 desc[UR8][R22.64], R5 ;  /* 0x0000000516007986 */ /* 0x0007e2000c101508 */
[----:B--2---:R-:W-:Y:S02]  /*6ae0*/  LEA R26, R20, R24, 0x1 ;  /* 0x00000018141a7211 */ /* 0x004fe400078e08ff */
[----:B------:R-:W-:Y:S01]  /*6af0*/  LEA R16, P2, R36, R15, 0x1 ;  /* 0x0000000f24107211 */ /* 0x000fe200078408ff */
[----:B------:R-:W-:Y:S01]  /*6b00*/  STG.E.U16 desc[UR8][R30.64], R6 ;  /* 0x000000061e007986 */ /* 0x000fe2000c101508 */
[----:B------:R-:W-:-:S02]  /*6b10*/  LEA R34, R20, R26, 0x1 ;  /* 0x0000001a14227211 */ /* 0x000fc400078e08ff */
[----:B------:R-:W-:Y:S02]  /*6b20*/  LEA.HI.X.SX32 R17, R36, R21, 0x1, P2 ;  /* 0x0000001524117211 */ /* 0x000fe400010f0eff */
[----:B-1----:R-:W-:Y:S01]  /*6b30*/  LEA R18, P3, R24, R15, 0x1 ;  /* 0x0000000f18127211 */ /* 0x002fe200078608ff */
[----:B------:R-:W-:Y:S01]  /*6b40*/  IMAD R38, R20, 0x2, R34 ;  /* 0x0000000214267824 */ /* 0x000fe200078e0222 */
[----:B------:R-:W-:Y:S01]  /*6b50*/  PRMT R27, R5, 0x7632, R27 ;  /* 0x00007632051b7816 */ /* 0x000fe2000000001b */
[----:B------:R1:W-:Y:S01]  /*6b60*/  STG.E.U16 desc[UR8][R16.64], R7 ;  /* 0x0000000710007986 */ /* 0x0003e2000c101508 */
[----:B------:R-:W-:Y:S02]  /*6b70*/  LEA.HI.X.SX32 R19, R24, R21, 0x1, P3 ;  /* 0x0000001518137211 */ /* 0x000fe400018f0eff */
[----:B------:R-:W-:Y:S02]  /*6b80*/  LEA R36, R20, R38, 0x1 ;  /* 0x0000002614247211 */ /* 0x000fe400078e08ff */
[----:B---3--:R-:W-:-:S02]  /*6b90*/  PRMT R23, R4, 0x7632, R23 ;  /* 0x0000763204177816 */ /* 0x008fc40000000017 */
[----:B------:R-:W-:Y:S02]  /*6ba0*/  LEA R40, R20, R36, 0x1 ;  /* 0x0000002414287211 */ /* 0x000fe400078e08ff */
[-C--:B------:R-:W-:Y:S02]  /*6bb0*/  LEA R4, P2, R32, R15.reuse, 0x1 ;  /* 0x0000000f20047211 */ /* 0x080fe400078408ff */
[----:B------:R-:W-:Y:S02]  /*6bc0*/  LEA R42, R20, R40, 0x1 ;  /* 0x00000028142a7211 */ /* 0x000fe400078e08ff */
[----:B-1----:R-:W-:Y:S02]  /*6bd0*/  LEA R16, P3, R38, R15, 0x1 ;  /* 0x0000000f26107211 */ /* 0x002fe400078608ff */
[----:B------:R-:W-:Y:S02]  /*6be0*/  LEA R24, R20, R42, 0x1 ;  /* 0x0000002a14187211 */ /* 0x000fe400078e08ff */
[----:B------:R-:W-:-:S02]  /*6bf0*/  LEA.HI.X.SX32 R5, R32, R21, 0x1, P2 ;  /* 0x0000001520057211 */ /* 0x000fc400010f0eff */
[----:B------:R-:W-:Y:S02]  /*6c00*/  LEA R44, R20, R24, 0x1 ;  /* 0x00000018142c7211 */ /* 0x000fe400078e08ff */
[----:B------:R-:W-:Y:S01]  /*6c10*/  LEA.HI.X.SX32 R17, R38, R21, 0x1, P3 ;  /* 0x0000001526117211 */ /* 0x000fe200018f0eff */
[----:B------:R1:W-:Y:S01]  /*6c20*/  STG.E.U16 desc[UR8][R4.64], R23 ;  /* 0x0000001704007986 */ /* 0x0003e2000c101508 */
[-C--:B------:R-:W-:Y:S01]  /*6c30*/  LEA R22, P2, R26, R15.reuse, 0x1 ;  /* 0x0000000f1a167211 */ /* 0x080fe200078408ff */
[----:B------:R-:W-:Y:S01]  /*6c40*/  IMAD R46, R20, 0x2, R44 ;  /* 0x00000002142e7824 */ /* 0x000fe200078e022c */
[----:B------:R-:W-:Y:S01]  /*6c50*/  PRMT R29, R6, 0x7632, R29 ;  /* 0x00007632061d7816 */ /* 0x000fe2000000001d */
[----:B------:R2:W-:Y:S01]  /*6c60*/  STG.E.U16 desc[UR8][R18.64], R27 ;  /* 0x0000001b12007986 */ /* 0x0005e2000c101508 */
[-C--:B------:R-:W-:Y:S02]  /*6c70*/  LEA R32, P4, R44, R15.reuse, 0x1 ;  /* 0x0000000f2c207211 */ /* 0x080fe400078808ff */
[----:B------:R-:W-:Y:S01]  /*6c80*/  LEA R48, R20, R46, 0x1 ;  /* 0x0000002e14307211 */ /* 0x000fe200078e08ff */
[----:B------:R-:W3:Y:S01]  /*6c90*/  LDS.128 R4, [R25] ;  /* 0x0000000019047984 */ /* 0x000ee20000000c00 */
[----:B------:R-:W-:-:S02]  /*6ca0*/  LEA R30, P3, R40, R15, 0x1 ;  /* 0x0000000f281e7211 */ /* 0x000fc400078608ff */
[----:B------:R-:W-:Y:S02]  /*6cb0*/  LEA R38, R20, R48, 0x1 ;  /* 0x0000003014267211 */ /* 0x000fe400078e08ff */
[----:B-1----:R-:W-:Y:S02]  /*6cc0*/  LEA.HI.X.SX32 R23, R26, R21, 0x1, P2 ;  /* 0x000000151a177211 */ /* 0x002fe400010f0eff */
[----:B------:R-:W-:Y:S02]  /*6cd0*/  LEA R50, R20, R38, 0x1 ;  /* 0x0000002614327211 */ /* 0x000fe400078e08ff */
[----:B------:R-:W-:Y:S01]  /*6ce0*/  LEA R26, P2, R34, R15, 0x1 ;  /* 0x0000000f221a7211 */ /* 0x000fe200078408ff */
[----:B------:R1:W-:Y:S01]  /*6cf0*/  STG.E.U16 desc[UR8][R22.64], R29 ;  /* 0x0000001d16007986 */ /* 0x0003e2000c101508 */
[----:B------:R-:W-:Y:S02]  /*6d00*/  LEA R52, R20, R50, 0x1 ;  /* 0x0000003214347211 */ /* 0x000fe400078e08ff */
[----:B--2---:R-:W-:-:S02]  /*6d10*/  LEA.HI.X.SX32 R27, R34, R21, 0x1, P2 ;  /* 0x00000015221b7211 */ /* 0x004fc400010f0eff */
[----:B------:R-:W-:Y:S02]  /*6d20*/  LEA R28, P2, R36, R15, 0x1 ;  /* 0x0000000f241c7211 */ /* 0x000fe400078408ff */
[-C--:B------:R-:W-:Y:S01]  /*6d30*/  LEA.HI.X.SX32 R33, R44, R21.reuse, 0x1, P4 ;  /* 0x000000152c217211 */ /* 0x080fe200020f0eff */
[----:B------:R-:W-:Y:S01]  /*6d40*/  STG.E.U16 desc[UR8][R26.64], R51 ;  /* 0x000000331a007986 */ /* 0x000fe2000c101508 */
[----:B------:R-:W-:Y:S02]  /*6d50*/  LEA R44, R20, R52, 0x1 ;  /* 0x00000034142c7211 */ /* 0x000fe400078e08ff */
[-C--:B------:R-:W-:Y:S01]  /*6d60*/  LEA.HI.X.SX32 R31, R40, R21.reuse, 0x1, P3 ;  /* 0x00000015281f7211 */ /* 0x080fe200018f0eff */
[----:B0-----:R0:W-:Y:S01]  /*6d70*/  STG.E.U16 desc[UR8][R16.64], R8 ;  /* 0x0000000810007986 */ /* 0x0011e2000c101508 */
[----:B-1----:R-:W-:Y:S01]  /*6d80*/  LEA.HI.X.SX32 R29, R36, R21, 0x1, P2 ;  /* 0x00000015241d7211 */ /* 0x002fe200010f0eff */
[----:B------:R-:W-:Y:S01]  /*6d90*/  IMAD R54, R20, 0x2, R44 ;  /* 0x0000000214367824 */ /* 0x000fe200078e022c */
[----:B------:R-:W-:-:S02]  /*6da0*/  LEA R18, P2, R42, R15, 0x1 ;  /* 0x0000000f2a127211 */ /* 0x000fc400078408ff */
[----:B------:R-:W-:Y:S01]  /*6db0*/  LEA R22, P3, R24, R15, 0x1 ;  /* 0x0000000f18167211 */ /* 0x000fe200078608ff */
[----:B------:R1:W-:Y:S01]  /*6dc0*/  STG.E.U16 desc[UR8][R28.64], R9 ;  /* 0x000000091c007986 */ /* 0x0003e2000c101508 */
[-C--:B------:R-:W-:Y:S02]  /*6dd0*/  LEA.HI.X.SX32 R19, R42, R21.reuse, 0x1, P2 ;  /* 0x000000152a137211 */ /* 0x080fe400010f0eff */
[----:B------:R-:W-:Y:S01]  /*6de0*/  LEA.HI.X.SX32 R23, R24, R21, 0x1, P3 ;  /* 0x0000001518177211 */ /* 0x000fe200018f0eff */
[----:B------:R3:W-:Y:S01]  /*6df0*/  STG.E.U16 desc[UR8][R30.64], R10 ;  /* 0x0000000a1e007986 */ /* 0x0007e2000c101508 */
[-C--:B------:R-:W-:Y:S02]  /*6e00*/  LEA R24, P2, R46, R15.reuse, 0x1 ;  /* 0x0000000f2e187211 */ /* 0x080fe400078408ff */
[----:B------:R-:W-:Y:S01]  /*6e10*/  LEA R36, P4, R38, R15, 0x1 ;  /* 0x0000000f26247211 */ /* 0x000fe200078808ff */
[----:B------:R2:W-:Y:S01]  /*6e20*/  STG.E.U16 desc[UR8][R18.64], R11 ;  /* 0x0000000b12007986 */ /* 0x0005e2000c101508 */
[----:B------:R-:W-:-:S02]  /*6e30*/  LEA R56, R20, R54, 0x1 ;  /* 0x0000003614387211 */ /* 0x000fc400078e08ff */
[----:B------:R-:W-:Y:S02]  /*6e40*/  LEA R34, P3, R48, R15, 0x1 ;  /* 0x0000000f30227211 */ /* 0x000fe400078608ff */
[-C--:B------:R-:W-:Y:S02]  /*6e50*/  LEA.HI.X.SX32 R25, R46, R21.reuse, 0x1, P2 ;  /* 0x000000152e197211 */ /* 0x080fe400010f0eff */
[----:B------:R-:W-:Y:S02]  /*6e60*/  LEA.HI.X.SX32 R37, R38, R21, 0x1, P4 ;  /* 0x0000001526257211 */ /* 0x000fe400020f0eff */
[----:B------:R-:W-:Y:S02]  /*6e70*/  LEA R38, P2, R50, R15, 0x1 ;  /* 0x0000000f32267211 */ /* 0x000fe400078408ff */
[----:B------:R-:W-:Y:S02]  /*6e80*/  LEA R58, R20, R56, 0x1 ;  /* 0x00000038143a7211 */ /* 0x000fe400078e08ff */
[----:B------:R-:W-:-:S02]  /*6e90*/  LEA.HI.X.SX32 R35, R48, R21, 0x1, P3 ;  /* 0x0000001530237211 */ /* 0x000fc400018f0eff */
[-C--:B------:R-:W-:Y:S02]  /*6ea0*/  LEA R40, P3, R52, R15.reuse, 0x1 ;  /* 0x0000000f34287211 */ /* 0x080fe400078608ff */
[----:B------:R-:W-:Y:S02]  /*6eb0*/  LEA R42, P4, R44, R15, 0x1 ;  /* 0x0000000f2c2a7211 */ /* 0x000fe400078808ff */
[-C--:B------:R-:W-:Y:S02]  /*6ec0*/  LEA.HI.X.SX32 R39, R50, R21.reuse, 0x1, P2 ;  /* 0x0000001532277211 */ /* 0x080fe400010f0eff */
[----:B------:R-:W-:Y:S02]  /*6ed0*/  LEA R50, R20, R58, 0x1 ;  /* 0x0000003a14327211 */ /* 0x000fe400078e08ff */
[-C--:B------:R-:W-:Y:S02]  /*6ee0*/  LEA.HI.X.SX32 R41, R52, R21.reuse, 0x1, P3 ;  /* 0x0000001534297211 */ /* 0x080fe400018f0eff */
[----:B------:R-:W-:-:S02]  /*6ef0*/  LEA.HI.X.SX32 R43, R44, R21, 0x1, P4 ;  /* 0x000000152c2b7211 */ /* 0x000fc400020f0eff */
[-C--:B------:R-:W-:Y:S02]  /*6f00*/  LEA R44, P2, R54, R15.reuse, 0x1 ;  /* 0x0000000f362c7211 */ /* 0x080fe400078408ff */
[-C--:B------:R-:W-:Y:S02]  /*6f10*/  LEA R46, P3, R56, R15.reuse, 0x1 ;  /* 0x0000000f382e7211 */ /* 0x080fe400078608ff */
[-C--:B------:R-:W-:Y:S02]  /*6f20*/  LEA R48, P4, R58, R15.reuse, 0x1 ;  /* 0x0000000f3a307211 */ /* 0x080fe400078808ff */
[----:B------:R-:W-:Y:S02]  /*6f30*/  LEA R20, P5, R50, R15, 0x1 ;  /* 0x0000000f32147211 */ /* 0x000fe400078a08ff */
[----:B------:R-:W-:Y:S02]  /*6f40*/  PRMT R15, R8, 0x7632, R15 ;  /* 0x00007632080f7816 */ /* 0x000fe4000000000f */
[----:B0-----:R-:W-:-:S02]  /*6f50*/  PRMT R17, R9, 0x7632, R17 ;  /* 0x0000763209117816 */ /* 0x001fc40000000011 */
[----:B------:R-:W-:Y:S01]  /*6f60*/  PRMT R27, R10, 0x7632, R27 ;  /* 0x000076320a1b7816 */ /* 0x000fe2000000001b */
[----:B------:R0:W-:Y:S01]  /*6f70*/  STG.E.U16 desc[UR8][R22.64], R15 ;  /* 0x0000000f16007986 */ /* 0x0001e2000c101508 */
[----:B-1----:R-:W-:Y:S01]  /*6f80*/  PRMT R29, R11, 0x7632, R29 ;  /* 0x000076320b1d7816 */ /* 0x002fe2000000001d */
[----:B------:R-:W1:Y:S01]  /*6f90*/  LDC.64 R8, c[0x0][0x3a0] ;  /* 0x0000e800ff087b82 */ /* 0x000e620000000a00 */
[-C--:B------:R-:W-:Y:S01]  /*6fa0*/  LEA.HI.X.SX32 R45, R54, R21.reuse, 0x1, P2 ;  /* 0x00000015362d7211 */ /* 0x080fe200010f0eff */
[----:B------:R-:W-:Y:S01]  /*6fb0*/  STG.E.U16 desc[UR8][R32.64], R17 ;  /* 0x0000001120007986 */ /* 0x000fe2000c101508 */
[----:B---3--:R-:W-:Y:S02]  /*6fc0*/  PRMT R10, R4, 0x7632, R10 ;  /* 0x00007632040a7816 */ /* 0x008fe4000000000a */
[-C--:B------:R-:W-:Y:S01]  /*6fd0*/  LEA.HI.X.SX32 R47, R56, R21.reuse, 0x1, P3 ;  /* 0x00000015382f7211 */ /* 0x080fe200018f0eff */
[----:B------:R-:W-:Y:S01]  /*6fe0*/  STG.E.U16 desc[UR8][R24.64], R27 ;  /* 0x0000001b18007986 */ /* 0x000fe2000c101508 */
[----:B------:R-:W-:-:S02]  /*6ff0*/  LEA.HI.X.SX32 R49, R58, R21, 0x1, P4 ;  /* 0x000000153a317211 */ /* 0x000fc400020f0eff */
[----:B--2---:R-:W-:Y:S01]  /*7000*/  PRMT R11, R6, 0x7632, R11 ;  /* 0x00007632060b7816 */ /* 0x004fe2000000000b */
[----:B------:R-:W-:Y:S01]  /*7010*/  STG.E.U16 desc[UR8][R34.64], R29 ;  /* 0x0000001d22007986 */ /* 0x000fe2000c101508 */
[----:B0-----:R-:W-:Y:S02]  /*7020*/  PRMT R23, R5, 0x7632, R23 ;  /* 0x0000763205177816 */ /* 0x001fe40000000017 */
[----:B------:R-:W-:Y:S01]  /*7030*/  LEA.HI.X.SX32 R21, R50, R21, 0x1, P5 ;  /* 0x0000001532157211 */ /* 0x000fe200028f0eff */
[----:B------:R0:W-:Y:S01]  /*7040*/  STG.E.U16 desc[UR8][R36.64], R4 ;  /* 0x0000000424007986 */ /* 0x0001e2000c101508 */
[----:B------:R-:W-:-:S03]  /*7050*/  PRMT R15, R7, 0x7632, R15 ;  /* 0x00007632070f7816 */ /* 0x000fc6000000000f */
[----:B------:R2:W-:Y:S04]  /*7060*/  STG.E.U16 desc[UR8][R38.64], R5 ;  /* 0x0000000526007986 */ /* 0x0005e8000c101508 */
[----:B------:R3:W-:Y:S04]  /*7070*/  STG.E.U16 desc[UR8][R40.64], R6 ;  /* 0x0000000628007986 */ /* 0x0007e8000c101508 */
[----:B------:R4:W-:Y:S01]  /*7080*/  STG.E.U16 desc[UR8][R42.64], R7 ;  /* 0x000000072a007986 */ /* 0x0009e2000c101508 */
[----:B0-----:R-:W-:-:S03]  /*7090*/  FFMA R4, R13, 0.69314718246459960938, R2 ;  /* 0x3f3172180d047823 */ /* 0x001fc60000000002 */
[----:B------:R4:W-:Y:S01]  /*70a0*/  STG.E.U16 desc[UR8][R44.64], R10 ;  /* 0x0000000a2c007986 */ /* 0x0009e2000c101508 */
[----:B--2---:R-:W-:-:S03]  /*70b0*/  FSEL R5, R14, -INF , P1 ;  /* 0xff8000000e057808 */ /* 0x004fc60000800000 */
[----:B------:R4:W-:Y:S01]  /*70c0*/  STG.E.U16 desc[UR8][R46.64], R23 ;  /* 0x000000172e007986 */ /* 0x0009e2000c101508 */
[----:B---3--:R-:W-:Y:S01]  /*70d0*/  SHF.L.U32 R6, R3, 0x1, RZ ;  /* 0x0000000103067819 */ /* 0x008fe200000006ff */
[----:B------:R-:W-:Y:S01]  /*70e0*/  FFMA R5, R5, 0.69314718246459960938, R0 ;  /* 0x3f31721805057823 */ /* 0x000fe20000000000 */
[C---:B------:R-:W-:Y:S01]  /*70f0*/  SHF.L.U32 R3, R57.reuse, 0x2, RZ ;  /* 0x0000000239037819 */ /* 0x040fe200000006ff */
[----:B------:R4:W-:Y:S01]  /*7100*/  STG.E.U16 desc[UR8][R48.64], R11 ;  /* 0x0000000b30007986 */ /* 0x0009e2000c101508 */
[----:B------:R-:W-:Y:S01]  /*7110*/  LOP3.LUT R6, R6, 0x3f8, RZ, 0xc0, !PT ;  /* 0x000003f806067812 */ /* 0x000fe200078ec0ff */
[----:B------:R-:W-:Y:S01]  /*7120*/  IMAD.HI R0, R57, 0x4, RZ ;  /* 0x0000000439007827 */ /* 0x000fe200078e02ff */
[----:B-1----:R-:W-:Y:S01]  /*7130*/  IADD3 R2, P1, P2, R3, UR7, R8 ;  /* 0x0000000703027c10 */ /* 0x002fe2000fa3e008 */
[----:B------:R4:W-:Y:S03]  /*7140*/  STG.E.U16 desc[UR8][R20.64], R15 ;  /* 0x0000000f14007986 */ /* 0x0009e6000c101508 */
[----:B------:R-:W-:Y:S01]  /*7150*/  IADD3.X R3, PT, PT, R0, UR5, R9, P1, P2 ;  /* 0x0000000500037c10 */ /* 0x000fe20008fe4409 */
[----:B------:R-:W-:Y:S06]  /*7160*/  BAR.SYNC.DEFER_BLOCKING 0x0 ;  /* 0x0000000000007b1d */ /* 0x000fec0000010000 */
[----:B------:R4:W-:Y:S02]  /*7170*/  STS.64 [R6+UR6], R4 ;  /* 0x0000000406007988 */ /* 0x0009e40008000a06 */
[----:B------:R-:W-:Y:S06]  /*7180*/  BAR.SYNC.DEFER_BLOCKING 0x0 ;  /* 0x0000000000007b1d */ /* 0x000fec0000010000 */
[----:B------:R-:W-:Y:S05]  /*7190*/  @P0 EXIT ;  /* 0x000000000000094d */ /* 0x000fea0003800000 */
[----:B----4-:R-:W0:Y:S04]  /*71a0*/  LDS R5, [R12] ;  /* 0x000000000c057984 */ /* 0x010e280000000800 */
[----:B0-----:R-:W-:Y:S01]  /*71b0*/  STG.E desc[UR8][R2.64], R5 ;  /* 0x0000000502007986 */ /* 0x001fe2000c101908 */
[----:B------:R-:W-:Y:S05]  /*71c0*/  EXIT ;  /* 0x000000000000794d */ /* 0x000fea0003800000 */
.L_x_2:
[----:B------:R-:W-:-:S00]  /*71d0*/  BRA `(.L_x_2) ;  /* 0xfffffffc00fc7947 */ /* 0x000fc0000383ffff */
[----:B------:R-:W-:-:S00]  /*71e0*/  NOP ;  /* 0x0000000000007918 */ /* 0x000fc00000000000 */
        /* <DEDUP_REMOVED lines=9> */
.L_x_3:


//--------------------- .nv.global.init           --------------------------
	.section	.nv.global.init,"aw",@progbits
.nv.global.init:
	.type		_$_str,@object
	.size		_$_str,(.L_0 - _$_str)
_$_str:
        /*0000*/ 	.byte	0x5f, 0x5f, 0x43, 0x55, 0x44, 0x41, 0x5f, 0x46, 0x54, 0x5a, 0x00
.L_0:


//--------------------- .nv.shared.attn_fwd       --------------------------
	.section	.nv.shared.attn_fwd,"aw",@nobits
	.sectionflags	@""
	.align	16
	.zero		1024


//--------------------- .nv.shared.reserved.0     --------------------------
	.section	.nv.shared.reserved.0,"aw",@nobits
	.weak		__nv_reservedSMEM_offset_0_alias
	.size		__nv_reservedSMEM_offset_0_alias, 0, 64
	.other		__nv_reservedSMEM_offset_0_alias,@"STO_CUDA_RESERVED_SHARED STV_DEFAULT"
__nv_reservedSMEM_offset_0_alias:
	.zero		0
	.zero		64


//--------------------- .nv.constant0.attn_fwd    --------------------------
	.section	.nv.constant0.attn_fwd,"a",@progbits
	.sectionflags	@""
	.align	4
.nv.constant0.attn_fwd:
	.zero		1032


//--------------------- SYMBOLS --------------------------

	.type		.nv.reservedSmem.offset0,@object
	.size		.nv.reservedSmem.offset0,0x4
	.type		.nv.reservedSmem.cap,@object
	.size		.nv.reservedSmem.cap,0x4
